// auto-generated by cutlass_sweep.gemm — config: {"arch": "sm_90", "cluster_m": 8, "cluster_n": 1, "dtype": "fp16", "dtype_b": "fp16", "layout": "nt", "stages": 0, "tile_k": 32, "tile_m": 256, "tile_n": 64}
#include "cutlass/cutlass.h"
#include "cutlass/gemm/collective/collective_builder.hpp"
#include "cutlass/gemm/device/gemm_universal_adapter.h"
#include "cutlass/gemm/kernel/gemm_universal.hpp"
#include "cutlass/epilogue/collective/collective_builder.hpp"

using ElemA = cutlass::half_t;
using ElemB = cutlass::half_t;
using ElemCD = cutlass::half_t;
using Acc  = float;
using TileShape    = cute::Shape<cute::_256, cute::_64, cute::_32>;
using ClusterShape = cute::Shape<cute::_8, cute::_1, cute::_1>;

using CollectiveEpilogue = typename cutlass::epilogue::collective::CollectiveBuilder<
    cutlass::arch::Sm90, cutlass::arch::OpClassTensorOp,
    TileShape, ClusterShape,
    cutlass::epilogue::collective::EpilogueTileAuto,
    Acc, Acc,
    ElemCD, cutlass::layout::RowMajor, 128 / cutlass::sizeof_bits<ElemCD>::value,
    ElemCD, cutlass::layout::RowMajor, 128 / cutlass::sizeof_bits<ElemCD>::value,
    cutlass::epilogue::collective::EpilogueScheduleAuto
  >::CollectiveOp;

using CollectiveMainloop = typename cutlass::gemm::collective::CollectiveBuilder<
    cutlass::arch::Sm90, cutlass::arch::OpClassTensorOp,
    ElemA, cutlass::layout::RowMajor, 128 / cutlass::sizeof_bits<ElemA>::value,
    ElemB, cutlass::layout::ColumnMajor, 128 / cutlass::sizeof_bits<ElemB>::value,
    Acc,
    TileShape, ClusterShape,
    cutlass::gemm::collective::StageCountAutoCarveout<static_cast<int>(sizeof(typename CollectiveEpilogue::SharedStorage))>,
    cutlass::gemm::collective::KernelScheduleAuto
  >::CollectiveOp;

using GemmKernel = cutlass::gemm::kernel::GemmUniversal<
    cute::Shape<int,int,int,int>,
    CollectiveMainloop,
    CollectiveEpilogue
>;
using Gemm = cutlass::gemm::device::GemmUniversalAdapter<GemmKernel>;

// Force the device kernel symbol into the cubin without needing a host main.
auto* _anchor = &cutlass::device_kernel<GemmKernel>;


// ===== COMPILED SASS (sm_90a) =====

	.target	sm_90a

	.elftype	@"ET_EXEC"


//--------------------- .note.nv.tkinfo           --------------------------
	.section	.note.nv.tkinfo,"",@"SHT_NOTE"
	.sectionflags	@"SHF_NOTE_NV_TKINFO"
	.tkinfo
        /*0018*/ 	.word	0x00000002
        /*0030*/ 	.string	""
        /*0030*/ 	.string	"ptxas"
        /*0030*/ 	.string	"Cuda compilation tools, release 13.0, V13.0.88"
        /*0030*/ 	.string	"Build cuda_13.0.r13.0/compiler.36424714_0"
        /*0030*/ 	.string	"-arch sm_90a -m 64 "



//--------------------- .note.nv.cuinfo           --------------------------
	.section	.note.nv.cuinfo,"",@"SHT_NOTE"
	.sectionflags	@"SHF_NOTE_NV_CUINFO"
        /*0018*/ 	.short	0x0002
        /*001a*/ 	.short	0x005a
        /*001c*/ 	.short	0x0082
	.zero		2


//--------------------- .nv.info                  --------------------------
	.section	.nv.info,"",@"SHT_CUDA_INFO"
	.align	4


	//----- nvinfo : EIATTR_REGCOUNT
	.align		4
        /*0000*/ 	.byte	0x04, 0x2f
        /*0002*/ 	.short	(.L_15 - .L_14)
	.align		4
.L_14:
        /*0004*/ 	.word	index@(_ZN7cutlass13device_kernelINS_4gemm6kernel13GemmUniversalIN4cute5tupleIJiiiiEEENS1_10collective13CollectiveMmaINS1_34MainloopSm90TmaGmmaWarpSpecializedILi11ENS5_IJNS4_1CILi8EEENSA_ILi1EEESC_EEENS1_35KernelTmaWarpSpecializedCooperativeEEENS5_IJNSA_ILi256EEENSA_ILi64EEENSA_ILi32EEEEEENS_6half_tENS5_IJlSC_lEEESK_SL_NS4_8TiledMMAINS4_8MMA_AtomIJNS4_4SM904GMMA25MMA_64x64x16_F32F16F16_SSILNSP_5MajorE0ELSR_0ELNSP_7ScaleInE1ELSS_1EEEEEENS4_6LayoutINS5_IJNSA_ILi2EEESC_SC_EEENS5_IJSC_NSA_ILi0EEESY_EEEEENS5_IJNS4_10UnderscoreES11_S11_EEEEENS4_13SM90_TMA_LOADENS4_14ComposedLayoutINS4_7SwizzleILi2ELi4ELi3EEENS4_18smem_ptr_flag_bitsILi16EEENSV_INS5_IJSB_SI_EEENS5_IJSI_SC_EEEEEEEvNS4_8identityENS4_23SM90_TMA_LOAD_MULTICASTES1D_vS1E_EENS_8epilogue10collective6detail29Sm90TmaWarpSpecializedAdapterINS1I_15DefaultEpilogueISK_SL_SL_NS1H_6thread17LinearCombinationISK_Li1EffLNS1M_9ScaleType4KindE0ELNS_15FloatRoundStyleE2ESK_EENS1_15EpilogueDefaultEEEEEvvEEEEvNT_6ParamsE)
        /*0008*/ 	.word	0x000000a8


	//----- nvinfo : EIATTR_FRAME_SIZE
	.align		4
.L_15:
        /*000c*/ 	.byte	0x04, 0x11
        /*000e*/ 	.short	(.L_17 - .L_16)
	.align		4
.L_16:
        /*0010*/ 	.word	index@(_ZN7cutlass13device_kernelINS_4gemm6kernel13GemmUniversalIN4cute5tupleIJiiiiEEENS1_10collective13CollectiveMmaINS1_34MainloopSm90TmaGmmaWarpSpecializedILi11ENS5_IJNS4_1CILi8EEENSA_ILi1EEESC_EEENS1_35KernelTmaWarpSpecializedCooperativeEEENS5_IJNSA_ILi256EEENSA_ILi64EEENSA_ILi32EEEEEENS_6half_tENS5_IJlSC_lEEESK_SL_NS4_8TiledMMAINS4_8MMA_AtomIJNS4_4SM904GMMA25MMA_64x64x16_F32F16F16_SSILNSP_5MajorE0ELSR_0ELNSP_7ScaleInE1ELSS_1EEEEEENS4_6LayoutINS5_IJNSA_ILi2EEESC_SC_EEENS5_IJSC_NSA_ILi0EEESY_EEEEENS5_IJNS4_10UnderscoreES11_S11_EEEEENS4_13SM90_TMA_LOADENS4_14ComposedLayoutINS4_7SwizzleILi2ELi4ELi3EEENS4_18smem_ptr_flag_bitsILi16EEENSV_INS5_IJSB_SI_EEENS5_IJSI_SC_EEEEEEEvNS4_8identityENS4_23SM90_TMA_LOAD_MULTICASTES1D_vS1E_EENS_8epilogue10collective6detail29Sm90TmaWarpSpecializedAdapterINS1I_15DefaultEpilogueISK_SL_SL_NS1H_6thread17LinearCombinationISK_Li1EffLNS1M_9ScaleType4KindE0ELNS_15FloatRoundStyleE2ESK_EENS1_15EpilogueDefaultEEEEEvvEEEEvNT_6ParamsE)
        /*0014*/ 	.word	0x00000000


	//----- nvinfo : EIATTR_MIN_STACK_SIZE
	.align		4
.L_17:
        /*0018*/ 	.byte	0x04, 0x12
        /*001a*/ 	.short	(.L_19 - .L_18)
	.align		4
.L_18:
        /*001c*/ 	.word	index@(_ZN7cutlass13device_kernelINS_4gemm6kernel13GemmUniversalIN4cute5tupleIJiiiiEEENS1_10collective13CollectiveMmaINS1_34MainloopSm90TmaGmmaWarpSpecializedILi11ENS5_IJNS4_1CILi8EEENSA_ILi1EEESC_EEENS1_35KernelTmaWarpSpecializedCooperativeEEENS5_IJNSA_ILi256EEENSA_ILi64EEENSA_ILi32EEEEEENS_6half_tENS5_IJlSC_lEEESK_SL_NS4_8TiledMMAINS4_8MMA_AtomIJNS4_4SM904GMMA25MMA_64x64x16_F32F16F16_SSILNSP_5MajorE0ELSR_0ELNSP_7ScaleInE1ELSS_1EEEEEENS4_6LayoutINS5_IJNSA_ILi2EEESC_SC_EEENS5_IJSC_NSA_ILi0EEESY_EEEEENS5_IJNS4_10UnderscoreES11_S11_EEEEENS4_13SM90_TMA_LOADENS4_14ComposedLayoutINS4_7SwizzleILi2ELi4ELi3EEENS4_18smem_ptr_flag_bitsILi16EEENSV_INS5_IJSB_SI_EEENS5_IJSI_SC_EEEEEEEvNS4_8identityENS4_23SM90_TMA_LOAD_MULTICASTES1D_vS1E_EENS_8epilogue10collective6detail29Sm90TmaWarpSpecializedAdapterINS1I_15DefaultEpilogueISK_SL_SL_NS1H_6thread17LinearCombinationISK_Li1EffLNS1M_9ScaleType4KindE0ELNS_15FloatRoundStyleE2ESK_EENS1_15EpilogueDefaultEEEEEvvEEEEvNT_6ParamsE)
        /*0020*/ 	.word	0x00000000
.L_19:


//--------------------- .nv.compat                --------------------------
	.section	.nv.compat,"",@"SHT_CUDA_COMPAT_INFO"
	.align	4
        /*0000*/ 	.byte	0x02, 0x09, 0x01, 0x00, 0x02, 0x02, 0x04, 0x00, 0x02, 0x05, 0x05, 0x00, 0x03, 0x07, 0x01, 0x01
        /*0010*/ 	.byte	0x02, 0x03, 0x01, 0x00, 0x02, 0x06, 0x01, 0x00, 0x04, 0x0b, 0x08, 0x00, 0x00, 0x00, 0x00, 0x00
        /*0020*/ 	.byte	0x00, 0x00, 0x00, 0x00


//--------------------- .nv.info._ZN7cutlass13device_kernelINS_4gemm6kernel13GemmUniversalIN4cute5tupleIJiiiiEEENS1_10collective13CollectiveMmaINS1_34MainloopSm90TmaGmmaWarpSpecializedILi11ENS5_IJNS4_1CILi8EEENSA_ILi1EEESC_EEENS1_35KernelTmaWarpSpecializedCooperativeEEENS5_IJNSA_ILi256EEENSA_ILi64EEENSA_ILi32EEEEEENS_6half_tENS5_IJlSC_lEEESK_SL_NS4_8TiledMMAINS4_8MMA_AtomIJNS4_4SM904GMMA25MMA_64x64x16_F32F16F16_SSILNSP_5MajorE0ELSR_0ELNSP_7ScaleInE1ELSS_1EEEEEENS4_6LayoutINS5_IJNSA_ILi2EEESC_SC_EEENS5_IJSC_NSA_ILi0EEESY_EEEEENS5_IJNS4_10UnderscoreES11_S11_EEEEENS4_13SM90_TMA_LOADENS4_14ComposedLayoutINS4_7SwizzleILi2ELi4ELi3EEENS4_18smem_ptr_flag_bitsILi16EEENSV_INS5_IJSB_SI_EEENS5_IJSI_SC_EEEEEEEvNS4_8identityENS4_23SM90_TMA_LOAD_MULTICASTES1D_vS1E_EENS_8epilogue10collective6detail29Sm90TmaWarpSpecializedAdapterINS1I_15DefaultEpilogueISK_SL_SL_NS1H_6thread17LinearCombinationISK_Li1EffLNS1M_9ScaleType4KindE0ELNS_15FloatRoundStyleE2ESK_EENS1_15EpilogueDefaultEEEEEvvEEEEvNT_6ParamsE --------------------------
	.section	.nv.info._ZN7cutlass13device_kernelINS_4gemm6kernel13GemmUniversalIN4cute5tupleIJiiiiEEENS1_10collective13CollectiveMmaINS1_34MainloopSm90TmaGmmaWarpSpecializedILi11ENS5_IJNS4_1CILi8EEENSA_ILi1EEESC_EEENS1_35KernelTmaWarpSpecializedCooperativeEEENS5_IJNSA_ILi256EEENSA_ILi64EEENSA_ILi32EEEEEENS_6half_tENS5_IJlSC_lEEESK_SL_NS4_8TiledMMAINS4_8MMA_AtomIJNS4_4SM904GMMA25MMA_64x64x16_F32F16F16_SSILNSP_5MajorE0ELSR_0ELNSP_7ScaleInE1ELSS_1EEEEEENS4_6LayoutINS5_IJNSA_ILi2EEESC_SC_EEENS5_IJSC_NSA_ILi0EEESY_EEEEENS5_IJNS4_10UnderscoreES11_S11_EEEEENS4_13SM90_TMA_LOADENS4_14ComposedLayoutINS4_7SwizzleILi2ELi4ELi3EEENS4_18smem_ptr_flag_bitsILi16EEENSV_INS5_IJSB_SI_EEENS5_IJSI_SC_EEEEEEEvNS4_8identityENS4_23SM90_TMA_LOAD_MULTICASTES1D_vS1E_EENS_8epilogue10collective6detail29Sm90TmaWarpSpecializedAdapterINS1I_15DefaultEpilogueISK_SL_SL_NS1H_6thread17LinearCombinationISK_Li1EffLNS1M_9ScaleType4KindE0ELNS_15FloatRoundStyleE2ESK_EENS1_15EpilogueDefaultEEEEEvvEEEEvNT_6ParamsE,"",@"SHT_CUDA_INFO"
	.sectionflags	@""
	.align	4


	//----- nvinfo : EIATTR_CUDA_API_VERSION
	.align		4
        /*0000*/ 	.byte	0x04, 0x37
        /*0002*/ 	.short	(.L_21 - .L_20)
.L_20:
        /*0004*/ 	.word	0x00000082


	//----- nvinfo : EIATTR_KPARAM_INFO
	.align		4
.L_21:
        /*0008*/ 	.byte	0x04, 0x17
        /*000a*/ 	.short	(.L_23 - .L_22)
.L_22:
        /*000c*/ 	.word	0x00000000
        /*0010*/ 	.short	0x0000
        /*0012*/ 	.short	0x0070
        /*0014*/ 	.byte	0x00, 0xf0, 0x01, 0x10


	//----- nvinfo : EIATTR_SPARSE_MMA_MASK
	.align		4
.L_23:
        /*0018*/ 	.byte	0x03, 0x50
        /*001a*/ 	.short	0x0000


	//----- nvinfo : EIATTR_MAXREG_COUNT
	.align		4
        /*001c*/ 	.byte	0x03, 0x1b
        /*001e*/ 	.short	0x00a8


	//----- nvinfo : EIATTR_NUM_BARRIERS
	.align		4
        /*0020*/ 	.byte	0x02, 0x4c
        /*0022*/ 	.byte	0x01
	.zero		1


	//----- nvinfo : EIATTR_EXTERNS
	.align		4
        /*0024*/ 	.byte	0x04, 0x0f
        /*0026*/ 	.short	(.L_25 - .L_24)


	//   ....[0]....
	.align		4
.L_24:
        /*0028*/ 	.word	index@(__assertfail)


	//----- nvinfo : EIATTR_MERCURY_ISA_VERSION
	.align		4
.L_25:
        /*002c*/ 	.byte	0x03, 0x5f
        /*002e*/ 	.short	0x0101


	//----- nvinfo : EIATTR_INT_WARP_WIDE_INSTR_OFFSETS
	.align		4
        /*0030*/ 	.byte	0x04, 0x31
        /*0032*/ 	.short	(.L_27 - .L_26)


	//   ....[0]....
.L_26:
        /*0034*/ 	.word	0x000005d0


	//   ....[1]....
        /*0038*/ 	.word	0x00000600


	//   ....[2]....
        /*003c*/ 	.word	0x000007b0


	//   ....[3]....
        /*0040*/ 	.word	0x00001ff0


	//----- nvinfo : EIATTR_COOP_GROUP_MASK_REGIDS
	.align		4
.L_27:
        /*0044*/ 	.byte	0x04, 0x29
        /*0046*/ 	.short	(.L_29 - .L_28)


	//   ....[0]....
.L_28:
        /*0048*/ 	.word	0xffffffff


	//   ....[1]....
        /*004c*/ 	.word	0xffffffff


	//   ....[2]....
        /*0050*/ 	.word	0xffffffff


	//   ....[3]....
        /*0054*/ 	.word	0xffffffff


	//   ....[4]....
        /*0058*/ 	.word	0xffffffff


	//   ....[5]....
        /*005c*/ 	.word	0xffffffff


	//----- nvinfo : EIATTR_COOP_GROUP_INSTR_OFFSETS
	.align		4
.L_29:
        /*0060*/ 	.byte	0x04, 0x28
        /*0062*/ 	.short	(.L_31 - .L_30)


	//   ....[0]....
.L_30:
        /*0064*/ 	.word	0x00000060


	//   ....[1]....
        /*0068*/ 	.word	0x00000070


	//   ....[2]....
        /*006c*/ 	.word	0x00000130


	//   ....[3]....
        /*0070*/ 	.word	0x00000410


	//   ....[4]....
        /*0074*/ 	.word	0x00000910


	//   ....[5]....
        /*0078*/ 	.word	0x000015b0


	//----- nvinfo : EIATTR_REG_RECONFIG
	.align		4
.L_31:
        /*007c*/ 	.byte	0x01, 0x54
	.zero		2


	//----- nvinfo : EIATTR_SYSCALL_OFFSETS
	.align		4
        /*0080*/ 	.byte	0x04, 0x46
        /*0082*/ 	.short	(.L_33 - .L_32)


	//   ....[0]....
.L_32:
        /*0084*/ 	.word	0x000017a0


	//----- nvinfo : EIATTR_MBARRIER_INSTR_OFFSETS
	.align		4
.L_33:
        /*0088*/ 	.byte	0x04, 0x39
        /*008a*/ 	.short	(.L_35 - .L_34)


	//   ....[0]....
.L_34:
        /*008c*/ 	.word	0x00000280
        /*0090*/ 	.word	0x000000ff
        /*0094*/ 	.word	0x00000000
        /*0098*/ 	.short	0x0100
        /*009a*/ 	.byte	0x08
	.zero		1


	//   ....[1]....
        /*009c*/ 	.word	0x00000290
        /*00a0*/ 	.word	0x000000ff
        /*00a4*/ 	.word	0x00000058
        /*00a8*/ 	.short	0x0100
        /*00aa*/ 	.byte	0x08
	.zero		1


	//   ....[2]....
        /*00ac*/ 	.word	0x000002a0
        /*00b0*/ 	.word	0x000000ff
        /*00b4*/ 	.word	0x00000008
        /*00b8*/ 	.short	0x0100
        /*00ba*/ 	.byte	0x08
	.zero		1


	//   ....[3]....
        /*00bc*/ 	.word	0x000002b0
        /*00c0*/ 	.word	0x000000ff
        /*00c4*/ 	.word	0x00000060
        /*00c8*/ 	.short	0x0100
        /*00ca*/ 	.byte	0x08
	.zero		1


	//   ....[4]....
        /*00cc*/ 	.word	0x000002c0
        /*00d0*/ 	.word	0x000000ff
        /*00d4*/ 	.word	0x00000010
        /*00d8*/ 	.short	0x0100
        /*00da*/ 	.byte	0x08
	.zero		1


	//   ....[5]....
        /*00dc*/ 	.word	0x000002d0
        /*00e0*/ 	.word	0x000000ff
        /*00e4*/ 	.word	0x00000068
        /*00e8*/ 	.short	0x0100
        /*00ea*/ 	.byte	0x08
	.zero		1


	//   ....[6]....
        /*00ec*/ 	.word	0x000002e0
        /*00f0*/ 	.word	0x000000ff
        /*00f4*/ 	.word	0x00000018
        /*00f8*/ 	.short	0x0100
        /*00fa*/ 	.byte	0x08
	.zero		1


	//   ....[7]....
        /*00fc*/ 	.word	0x000002f0
        /*0100*/ 	.word	0x000000ff
        /*0104*/ 	.word	0x00000070
        /*0108*/ 	.short	0x0100
        /*010a*/ 	.byte	0x08
	.zero		1


	//   ....[8]....
        /*010c*/ 	.word	0x00000300
        /*0110*/ 	.word	0x000000ff
        /*0114*/ 	.word	0x00000020
        /*0118*/ 	.short	0x0100
        /*011a*/ 	.byte	0x08
	.zero		1


	//   ....[9]....
        /*011c*/ 	.word	0x00000310
        /*0120*/ 	.word	0x000000ff
        /*0124*/ 	.word	0x00000078
        /*0128*/ 	.short	0x0100
        /*012a*/ 	.byte	0x08
	.zero		1


	//   ....[10]....
        /*012c*/ 	.word	0x00000320
        /*0130*/ 	.word	0x000000ff
        /*0134*/ 	.word	0x00000028
        /*0138*/ 	.short	0x0100
        /*013a*/ 	.byte	0x08
	.zero		1


	//   ....[11]....
        /*013c*/ 	.word	0x00000330
        /*0140*/ 	.word	0x000000ff
        /*0144*/ 	.word	0x00000080
        /*0148*/ 	.short	0x0100
        /*014a*/ 	.byte	0x08
	.zero		1


	//   ....[12]....
        /*014c*/ 	.word	0x00000340
        /*0150*/ 	.word	0x000000ff
        /*0154*/ 	.word	0x00000030
        /*0158*/ 	.short	0x0100
        /*015a*/ 	.byte	0x08
	.zero		1


	//   ....[13]....
        /*015c*/ 	.word	0x00000350
        /*0160*/ 	.word	0x000000ff
        /*0164*/ 	.word	0x00000088
        /*0168*/ 	.short	0x0100
        /*016a*/ 	.byte	0x08
	.zero		1


	//   ....[14]....
        /*016c*/ 	.word	0x00000360
        /*0170*/ 	.word	0x000000ff
        /*0174*/ 	.word	0x00000038
        /*0178*/ 	.short	0x0100
        /*017a*/ 	.byte	0x08
	.zero		1


	//   ....[15]....
        /*017c*/ 	.word	0x00000370
        /*0180*/ 	.word	0x000000ff
        /*0184*/ 	.word	0x00000090
        /*0188*/ 	.short	0x0100
        /*018a*/ 	.byte	0x08
	.zero		1


	//   ....[16]....
        /*018c*/ 	.word	0x00000380
        /*0190*/ 	.word	0x000000ff
        /*0194*/ 	.word	0x00000040
        /*0198*/ 	.short	0x0100
        /*019a*/ 	.byte	0x08
	.zero		1


	//   ....[17]....
        /*019c*/ 	.word	0x00000390
        /*01a0*/ 	.word	0x000000ff
        /*01a4*/ 	.word	0x00000098
        /*01a8*/ 	.short	0x0100
        /*01aa*/ 	.byte	0x08
	.zero		1


	//   ....[18]....
        /*01ac*/ 	.word	0x000003a0
        /*01b0*/ 	.word	0x000000ff
        /*01b4*/ 	.word	0x00000048
        /*01b8*/ 	.short	0x0100
        /*01ba*/ 	.byte	0x08
	.zero		1


	//   ....[19]....
        /*01bc*/ 	.word	0x000003b0
        /*01c0*/ 	.word	0x000000ff
        /*01c4*/ 	.word	0x000000a0
        /*01c8*/ 	.short	0x0100
        /*01ca*/ 	.byte	0x08
	.zero		1


	//   ....[20]....
        /*01cc*/ 	.word	0x000003c0
        /*01d0*/ 	.word	0x000000ff
        /*01d4*/ 	.word	0x00000050
        /*01d8*/ 	.short	0x0100
        /*01da*/ 	.byte	0x08
	.zero		1


	//   ....[21]....
        /*01dc*/ 	.word	0x000003d0
        /*01e0*/ 	.word	0x000000ff
        /*01e4*/ 	.word	0x000000a8
        /*01e8*/ 	.short	0x0100
        /*01ea*/ 	.byte	0x08
	.zero		1


	//   ....[22]....
        /*01ec*/ 	.word	0x00000840
        /*01f0*/ 	.word	0x000000ff
        /*01f4*/ 	.word	0x000000c0
        /*01f8*/ 	.short	0x0100
        /*01fa*/ 	.byte	0x06
	.zero		1


	//   ....[23]....
        /*01fc*/ 	.word	0x000008c0
        /*0200*/ 	.word	0x000000ff
        /*0204*/ 	.word	0x000000c8
        /*0208*/ 	.short	0x0100
        /*020a*/ 	.byte	0x06
	.zero		1


	//   ....[24]....
        /*020c*/ 	.word	0x00001860
        /*0210*/ 	.word	0x00000003
        /*0214*/ 	.word	0x00000000
        /*0218*/ 	.short	0x010a
        /*021a*/ 	.byte	0x3f
	.zero		1


	//   ....[25]....
        /*021c*/ 	.word	0x000018c0
        /*0220*/ 	.word	0x00000003
        /*0224*/ 	.word	0x00000000
        /*0228*/ 	.short	0x010a
        /*022a*/ 	.byte	0x3f
	.zero		1


	//   ....[26]....
        /*022c*/ 	.word	0x00001c20
        /*0230*/ 	.word	0x00000005
        /*0234*/ 	.word	0x00000000
        /*0238*/ 	.short	0x010a
        /*023a*/ 	.byte	0x3f
	.zero		1


	//   ....[27]....
        /*023c*/ 	.word	0x00001c60
        /*0240*/ 	.word	0x00000005
        /*0244*/ 	.word	0x00000000
        /*0248*/ 	.short	0x010a
        /*024a*/ 	.byte	0x3f
	.zero		1


	//   ....[28]....
        /*024c*/ 	.word	0x00001ea0
        /*0250*/ 	.word	0x00000004
        /*0254*/ 	.word	0x00000000
        /*0258*/ 	.short	0x0101
        /*025a*/ 	.byte	0x3f
	.zero		1


	//   ....[29]....
        /*025c*/ 	.word	0x00002090
        /*0260*/ 	.word	0x00000000
        /*0264*/ 	.word	0x00000000
        /*0268*/ 	.short	0x0101
        /*026a*/ 	.byte	0x3f
	.zero		1


	//   ....[30]....
        /*026c*/ 	.word	0x00007d80
        /*0270*/ 	.word	0x00000017
        /*0274*/ 	.word	0x00000058
        /*0278*/ 	.short	0x010a
        /*027a*/ 	.byte	0x3f
	.zero		1


	//   ....[31]....
        /*027c*/ 	.word	0x00008100
        /*0280*/ 	.word	0x00000006
        /*0284*/ 	.word	0x000000c8
        /*0288*/ 	.short	0x0101
        /*028a*/ 	.byte	0x3f
	.zero		1


	//   ....[32]....
        /*028c*/ 	.word	0x00008850
        /*0290*/ 	.word	0x00000007
        /*0294*/ 	.word	0x00000000
        /*0298*/ 	.short	0x010a
        /*029a*/ 	.byte	0x3f
	.zero		1


	//   ....[33]....
        /*029c*/ 	.word	0x000088d0
        /*02a0*/ 	.word	0x00000006
        /*02a4*/ 	.word	0x00000000
        /*02a8*/ 	.short	0x010a
        /*02aa*/ 	.byte	0x3f
	.zero		1


	//   ....[34]....
        /*02ac*/ 	.word	0x00008960
        /*02b0*/ 	.word	0x00000007
        /*02b4*/ 	.word	0x00000000
        /*02b8*/ 	.short	0x010a
        /*02ba*/ 	.byte	0x3f
	.zero		1


	//   ....[35]....
        /*02bc*/ 	.word	0x000089f0
        /*02c0*/ 	.word	0x00000006
        /*02c4*/ 	.word	0x00000000
        /*02c8*/ 	.short	0x010a
        /*02ca*/ 	.byte	0x3f
	.zero		1


	//   ....[36]....
        /*02cc*/ 	.word	0x00008a80
        /*02d0*/ 	.word	0x00000007
        /*02d4*/ 	.word	0x00000000
        /*02d8*/ 	.short	0x010a
        /*02da*/ 	.byte	0x3f
	.zero		1


	//   ....[37]....
        /*02dc*/ 	.word	0x00008b10
        /*02e0*/ 	.word	0x00000006
        /*02e4*/ 	.word	0x00000000
        /*02e8*/ 	.short	0x010a
        /*02ea*/ 	.byte	0x3f
	.zero		1


	//   ....[38]....
        /*02ec*/ 	.word	0x00008ba0
        /*02f0*/ 	.word	0x00000007
        /*02f4*/ 	.word	0x00000000
        /*02f8*/ 	.short	0x010a
        /*02fa*/ 	.byte	0x3f
	.zero		1


	//   ....[39]....
        /*02fc*/ 	.word	0x00008c30
        /*0300*/ 	.word	0x00000006
        /*0304*/ 	.word	0x00000000
        /*0308*/ 	.short	0x010a
        /*030a*/ 	.byte	0x3f
	.zero		1


	//   ....[40]....
        /*030c*/ 	.word	0x00008cc0
        /*0310*/ 	.word	0x00000007
        /*0314*/ 	.word	0x00000000
        /*0318*/ 	.short	0x010a
        /*031a*/ 	.byte	0x3f
	.zero		1


	//   ....[41]....
        /*031c*/ 	.word	0x00008d50
        /*0320*/ 	.word	0x00000006
        /*0324*/ 	.word	0x00000000
        /*0328*/ 	.short	0x010a
        /*032a*/ 	.byte	0x3f
	.zero		1


	//   ....[42]....
        /*032c*/ 	.word	0x00008de0
        /*0330*/ 	.word	0x00000005
        /*0334*/ 	.word	0x00000000
        /*0338*/ 	.short	0x010a
        /*033a*/ 	.byte	0x3f
	.zero		1


	//   ....[43]....
        /*033c*/ 	.word	0x00008e40
        /*0340*/ 	.word	0x00000003
        /*0344*/ 	.word	0x00000000
        /*0348*/ 	.short	0x010a
        /*034a*/ 	.byte	0x3f
	.zero		1


	//   ....[44]....
        /*034c*/ 	.word	0x00008e90
        /*0350*/ 	.word	0x00000005
        /*0354*/ 	.word	0x00000000
        /*0358*/ 	.short	0x010a
        /*035a*/ 	.byte	0x3f
	.zero		1


	//   ....[45]....
        /*035c*/ 	.word	0x00008f60
        /*0360*/ 	.word	0x00000017
        /*0364*/ 	.word	0x00000058
        /*0368*/ 	.short	0x010a
        /*036a*/ 	.byte	0x3f
	.zero		1


	//   ....[46]....
        /*036c*/ 	.word	0x00009030
        /*0370*/ 	.word	0x00000007
        /*0374*/ 	.word	0x00000000
        /*0378*/ 	.short	0x010a
        /*037a*/ 	.byte	0x3f
	.zero		1


	//   ....[47]....
        /*037c*/ 	.word	0x00009080
        /*0380*/ 	.word	0x00000006
        /*0384*/ 	.word	0x00000000
        /*0388*/ 	.short	0x010a
        /*038a*/ 	.byte	0x3f
	.zero		1


	//   ....[48]....
        /*038c*/ 	.word	0x000090d0
        /*0390*/ 	.word	0x00000007
        /*0394*/ 	.word	0x00000000
        /*0398*/ 	.short	0x010a
        /*039a*/ 	.byte	0x3f
	.zero		1


	//   ....[49]....
        /*039c*/ 	.word	0x00009120
        /*03a0*/ 	.word	0x00000006
        /*03a4*/ 	.word	0x00000000
        /*03a8*/ 	.short	0x010a
        /*03aa*/ 	.byte	0x3f
	.zero		1


	//   ....[50]....
        /*03ac*/ 	.word	0x00009170
        /*03b0*/ 	.word	0x00000007
        /*03b4*/ 	.word	0x00000000
        /*03b8*/ 	.short	0x010a
        /*03ba*/ 	.byte	0x3f
	.zero		1


	//   ....[51]....
        /*03bc*/ 	.word	0x000091c0
        /*03c0*/ 	.word	0x00000006
        /*03c4*/ 	.word	0x00000000
        /*03c8*/ 	.short	0x010a
        /*03ca*/ 	.byte	0x3f
	.zero		1


	//   ....[52]....
        /*03cc*/ 	.word	0x00009210
        /*03d0*/ 	.word	0x00000007
        /*03d4*/ 	.word	0x00000000
        /*03d8*/ 	.short	0x010a
        /*03da*/ 	.byte	0x3f
	.zero		1


	//   ....[53]....
        /*03dc*/ 	.word	0x00009260
        /*03e0*/ 	.word	0x00000006
        /*03e4*/ 	.word	0x00000000
        /*03e8*/ 	.short	0x010a
        /*03ea*/ 	.byte	0x3f
	.zero		1


	//   ....[54]....
        /*03ec*/ 	.word	0x000092b0
        /*03f0*/ 	.word	0x00000007
        /*03f4*/ 	.word	0x00000000
        /*03f8*/ 	.short	0x010a
        /*03fa*/ 	.byte	0x3f
	.zero		1


	//   ....[55]....
        /*03fc*/ 	.word	0x00009300
        /*0400*/ 	.word	0x00000006
        /*0404*/ 	.word	0x00000000
        /*0408*/ 	.short	0x010a
        /*040a*/ 	.byte	0x3f
	.zero		1


	//----- nvinfo : EIATTR_NUM_MBARRIERS
	.align		4
.L_35:
        /*040c*/ 	.byte	0x03, 0x38
        /*040e*/ 	.short	0x0018


	//----- nvinfo : EIATTR_EXIT_INSTR_OFFSETS
	.align		4
        /*0410*/ 	.byte	0x04, 0x1c
        /*0412*/ 	.short	(.L_37 - .L_36)


	//   ....[0]....
.L_36:
        /*0414*/ 	.word	0x00000af0


	//   ....[1]....
        /*0418*/ 	.word	0x00001310


	//   ....[2]....
        /*041c*/ 	.word	0x00007500


	//   ....[3]....
        /*0420*/ 	.word	0x00007a60


	//   ....[4]....
        /*0424*/ 	.word	0x00008e30


	//----- nvinfo : EIATTR_MAX_THREADS
	.align		4
.L_37:
        /*0428*/ 	.byte	0x04, 0x05
        /*042a*/ 	.short	(.L_39 - .L_38)
.L_38:
        /*042c*/ 	.word	0x00000180
        /*0430*/ 	.word	0x00000001
        /*0434*/ 	.word	0x00000001


	//----- nvinfo : EIATTR_CRS_STACK_SIZE
	.align		4
.L_39:
        /*0438*/ 	.byte	0x04, 0x1e
        /*043a*/ 	.short	(.L_41 - .L_40)
.L_40:
        /*043c*/ 	.word	0x00000000


	//----- nvinfo : EIATTR_CBANK_PARAM_SIZE
	.align		4
.L_41:
        /*0440*/ 	.byte	0x03, 0x19
        /*0442*/ 	.short	0x0470


	//----- nvinfo : EIATTR_PARAM_CBANK
	.align		4
        /*0444*/ 	.byte	0x04, 0x0a
        /*0446*/ 	.short	(.L_43 - .L_42)
	.align		4
.L_42:
        /*0448*/ 	.word	index@(.nv.constant0._ZN7cutlass13device_kernelINS_4gemm6kernel13GemmUniversalIN4cute5tupleIJiiiiEEENS1_10collective13CollectiveMmaINS1_34MainloopSm90TmaGmmaWarpSpecializedILi11ENS5_IJNS4_1CILi8EEENSA_ILi1EEESC_EEENS1_35KernelTmaWarpSpecializedCooperativeEEENS5_IJNSA_ILi256EEENSA_ILi64EEENSA_ILi32EEEEEENS_6half_tENS5_IJlSC_lEEESK_SL_NS4_8TiledMMAINS4_8MMA_AtomIJNS4_4SM904GMMA25MMA_64x64x16_F32F16F16_SSILNSP_5MajorE0ELSR_0ELNSP_7ScaleInE1ELSS_1EEEEEENS4_6LayoutINS5_IJNSA_ILi2EEESC_SC_EEENS5_IJSC_NSA_ILi0EEESY_EEEEENS5_IJNS4_10UnderscoreES11_S11_EEEEENS4_13SM90_TMA_LOADENS4_14ComposedLayoutINS4_7SwizzleILi2ELi4ELi3EEENS4_18smem_ptr_flag_bitsILi16EEENSV_INS5_IJSB_SI_EEENS5_IJSI_SC_EEEEEEEvNS4_8identityENS4_23SM90_TMA_LOAD_MULTICASTES1D_vS1E_EENS_8epilogue10collective6detail29Sm90TmaWarpSpecializedAdapterINS1I_15DefaultEpilogueISK_SL_SL_NS1H_6thread17LinearCombinationISK_Li1EffLNS1M_9ScaleType4KindE0ELNS_15FloatRoundStyleE2ESK_EENS1_15EpilogueDefaultEEEEEvvEEEEvNT_6ParamsE)
        /*044c*/ 	.short	0x0210
        /*044e*/ 	.short	0x0470


	//----- nvinfo : EIATTR_SW_WAR
	.align		4
.L_43:
        /*0450*/ 	.byte	0x04, 0x36
        /*0452*/ 	.short	(.L_45 - .L_44)
.L_44:
        /*0454*/ 	.word	0x00000008
.L_45:


//--------------------- .nv.callgraph             --------------------------
	.section	.nv.callgraph,"",@"SHT_CUDA_CALLGRAPH"
	.align	4
	.sectionentsize	8
	.align		4
        /*0000*/ 	.word	0x00000000
	.align		4
        /*0004*/ 	.word	0xffffffff
	.align		4
        /*0008*/ 	.word	index@(_ZN7cutlass13device_kernelINS_4gemm6kernel13GemmUniversalIN4cute5tupleIJiiiiEEENS1_10collective13CollectiveMmaINS1_34MainloopSm90TmaGmmaWarpSpecializedILi11ENS5_IJNS4_1CILi8EEENSA_ILi1EEESC_EEENS1_35KernelTmaWarpSpecializedCooperativeEEENS5_IJNSA_ILi256EEENSA_ILi64EEENSA_ILi32EEEEEENS_6half_tENS5_IJlSC_lEEESK_SL_NS4_8TiledMMAINS4_8MMA_AtomIJNS4_4SM904GMMA25MMA_64x64x16_F32F16F16_SSILNSP_5MajorE0ELSR_0ELNSP_7ScaleInE1ELSS_1EEEEEENS4_6LayoutINS5_IJNSA_ILi2EEESC_SC_EEENS5_IJSC_NSA_ILi0EEESY_EEEEENS5_IJNS4_10UnderscoreES11_S11_EEEEENS4_13SM90_TMA_LOADENS4_14ComposedLayoutINS4_7SwizzleILi2ELi4ELi3EEENS4_18smem_ptr_flag_bitsILi16EEENSV_INS5_IJSB_SI_EEENS5_IJSI_SC_EEEEEEEvNS4_8identityENS4_23SM90_TMA_LOAD_MULTICASTES1D_vS1E_EENS_8epilogue10collective6detail29Sm90TmaWarpSpecializedAdapterINS1I_15DefaultEpilogueISK_SL_SL_NS1H_6thread17LinearCombinationISK_Li1EffLNS1M_9ScaleType4KindE0ELNS_15FloatRoundStyleE2ESK_EENS1_15EpilogueDefaultEEEEEvvEEEEvNT_6ParamsE)
	.align		4
        /*000c*/ 	.word	index@(__assertfail)
	.align		4
        /*0010*/ 	.word	0x00000000
	.align		4
        /*0014*/ 	.word	0xfffffffe
	.align		4
        /*0018*/ 	.word	0x00000000
	.align		4
        /*001c*/ 	.word	0xfffffffd
	.align		4
        /*0020*/ 	.word	0x00000000
	.align		4
        /*0024*/ 	.word	0xfffffffc


//--------------------- .nv.constant4             --------------------------
	.section	.nv.constant4,"a",@progbits
	.align	8
	.align		8
.nv.constant4:
        /*0000*/ 	.dword	__assertfail
	.align		8
        /*0008*/ 	.dword	__unnamed_1
	.align		8
        /*0010*/ 	.dword	_ZN40_INTERNAL_dd831c4f_4_k_cu_aa5e32db_324374cuda3std3__45__cpo5beginE
	.align		8
        /*0018*/ 	.dword	_ZN40_INTERNAL_dd831c4f_4_k_cu_aa5e32db_324374cuda3std3__45__cpo3endE
	.align		8
        /*0020*/ 	.dword	_ZN40_INTERNAL_dd831c4f_4_k_cu_aa5e32db_324374cuda3std3__45__cpo6cbeginE
	.align		8
        /*0028*/ 	.dword	_ZN40_INTERNAL_dd831c4f_4_k_cu_aa5e32db_324374cuda3std3__45__cpo4cendE
	.align		8
        /*0030*/ 	.dword	_ZN40_INTERNAL_dd831c4f_4_k_cu_aa5e32db_324374cuda3std3__442_GLOBAL__N__dd831c4f_4_k_cu_aa5e32db_324376ignoreE
	.align		8
        /*0038*/ 	.dword	_ZN40_INTERNAL_dd831c4f_4_k_cu_aa5e32db_324374cuda3std3__419piecewise_constructE
	.align		8
        /*0040*/ 	.dword	_ZN40_INTERNAL_dd831c4f_4_k_cu_aa5e32db_324374cuda3std3__48in_placeE
	.align		8
        /*0048*/ 	.dword	_ZN40_INTERNAL_dd831c4f_4_k_cu_aa5e32db_324374cuda3std6ranges3__45__cpo4swapE
	.align		8
        /*0050*/ 	.dword	_ZN40_INTERNAL_dd831c4f_4_k_cu_aa5e32db_324374cuda3std6ranges3__45__cpo9iter_moveE
	.align		8
        /*0058*/ 	.dword	_ZN40_INTERNAL_dd831c4f_4_k_cu_aa5e32db_324374cute7productE
	.align		8
        /*0060*/ 	.dword	_ZN40_INTERNAL_dd831c4f_4_k_cu_aa5e32db_324374cute1_E
	.align		8
        /*0068*/ 	.dword	$str$22
	.align		8
        /*0070*/ 	.dword	$str$23


//--------------------- .text._ZN7cutlass13device_kernelINS_4gemm6kernel13GemmUniversalIN4cute5tupleIJiiiiEEENS1_10collective13CollectiveMmaINS1_34MainloopSm90TmaGmmaWarpSpecializedILi11ENS5_IJNS4_1CILi8EEENSA_ILi1EEESC_EEENS1_35KernelTmaWarpSpecializedCooperativeEEENS5_IJNSA_ILi256EEENSA_ILi64EEENSA_ILi32EEEEEENS_6half_tENS5_IJlSC_lEEESK_SL_NS4_8TiledMMAINS4_8MMA_AtomIJNS4_4SM904GMMA25MMA_64x64x16_F32F16F16_SSILNSP_5MajorE0ELSR_0ELNSP_7ScaleInE1ELSS_1EEEEEENS4_6LayoutINS5_IJNSA_ILi2EEESC_SC_EEENS5_IJSC_NSA_ILi0EEESY_EEEEENS5_IJNS4_10UnderscoreES11_S11_EEEEENS4_13SM90_TMA_LOADENS4_14ComposedLayoutINS4_7SwizzleILi2ELi4ELi3EEENS4_18smem_ptr_flag_bitsILi16EEENSV_INS5_IJSB_SI_EEENS5_IJSI_SC_EEEEEEEvNS4_8identityENS4_23SM90_TMA_LOAD_MULTICASTES1D_vS1E_EENS_8epilogue10collective6detail29Sm90TmaWarpSpecializedAdapterINS1I_15DefaultEpilogueISK_SL_SL_NS1H_6thread17LinearCombinationISK_Li1EffLNS1M_9ScaleType4KindE0ELNS_15FloatRoundStyleE2ESK_EENS1_15EpilogueDefaultEEEEEvvEEEEvNT_6ParamsE --------------------------
	.section	.text._ZN7cutlass13device_kernelINS_4gemm6kernel13GemmUniversalIN4cute5tupleIJiiiiEEENS1_10collective13CollectiveMmaINS1_34MainloopSm90TmaGmmaWarpSpecializedILi11ENS5_IJNS4_1CILi8EEENSA_ILi1EEESC_EEENS1_35KernelTmaWarpSpecializedCooperativeEEENS5_IJNSA_ILi256EEENSA_ILi64EEENSA_ILi32EEEEEENS_6half_tENS5_IJlSC_lEEESK_SL_NS4_8TiledMMAINS4_8MMA_AtomIJNS4_4SM904GMMA25MMA_64x64x16_F32F16F16_SSILNSP_5MajorE0ELSR_0ELNSP_7ScaleInE1ELSS_1EEEEEENS4_6LayoutINS5_IJNSA_ILi2EEESC_SC_EEENS5_IJSC_NSA_ILi0EEESY_EEEEENS5_IJNS4_10UnderscoreES11_S11_EEEEENS4_13SM90_TMA_LOADENS4_14ComposedLayoutINS4_7SwizzleILi2ELi4ELi3EEENS4_18smem_ptr_flag_bitsILi16EEENSV_INS5_IJSB_SI_EEENS5_IJSI_SC_EEEEEEEvNS4_8identityENS4_23SM90_TMA_LOAD_MULTICASTES1D_vS1E_EENS_8epilogue10collective6detail29Sm90TmaWarpSpecializedAdapterINS1I_15DefaultEpilogueISK_SL_SL_NS1H_6thread17LinearCombinationISK_Li1EffLNS1M_9ScaleType4KindE0ELNS_15FloatRoundStyleE2ESK_EENS1_15EpilogueDefaultEEEEEvvEEEEvNT_6ParamsE,"ax",@progbits
	.align	128
.text._ZN7cutlass13device_kernelINS_4gemm6kernel13GemmUniversalIN4cute5tupleIJiiiiEEENS1_10collective13CollectiveMmaINS1_34MainloopSm90TmaGmmaWarpSpecializedILi11ENS5_IJNS4_1CILi8EEENSA_ILi1EEESC_EEENS1_35KernelTmaWarpSpecializedCooperativeEEENS5_IJNSA_ILi256EEENSA_ILi64EEENSA_ILi32EEEEEENS_6half_tENS5_IJlSC_lEEESK_SL_NS4_8TiledMMAINS4_8MMA_AtomIJNS4_4SM904GMMA25MMA_64x64x16_F32F16F16_SSILNSP_5MajorE0ELSR_0ELNSP_7ScaleInE1ELSS_1EEEEEENS4_6LayoutINS5_IJNSA_ILi2EEESC_SC_EEENS5_IJSC_NSA_ILi0EEESY_EEEEENS5_IJNS4_10UnderscoreES11_S11_EEEEENS4_13SM90_TMA_LOADENS4_14ComposedLayoutINS4_7SwizzleILi2ELi4ELi3EEENS4_18smem_ptr_flag_bitsILi16EEENSV_INS5_IJSB_SI_EEENS5_IJSI_SC_EEEEEEEvNS4_8identityENS4_23SM90_TMA_LOAD_MULTICASTES1D_vS1E_EENS_8epilogue10collective6detail29Sm90TmaWarpSpecializedAdapterINS1I_15DefaultEpilogueISK_SL_SL_NS1H_6thread17LinearCombinationISK_Li1EffLNS1M_9ScaleType4KindE0ELNS_15FloatRoundStyleE2ESK_EENS1_15EpilogueDefaultEEEEEvvEEEEvNT_6ParamsE:
        .type           _ZN7cutlass13device_kernelINS_4gemm6kernel13GemmUniversalIN4cute5tupleIJiiiiEEENS1_10collective13CollectiveMmaINS1_34MainloopSm90TmaGmmaWarpSpecializedILi11ENS5_IJNS4_1CILi8EEENSA_ILi1EEESC_EEENS1_35KernelTmaWarpSpecializedCooperativeEEENS5_IJNSA_ILi256EEENSA_ILi64EEENSA_ILi32EEEEEENS_6half_tENS5_IJlSC_lEEESK_SL_NS4_8TiledMMAINS4_8MMA_AtomIJNS4_4SM904GMMA25MMA_64x64x16_F32F16F16_SSILNSP_5MajorE0ELSR_0ELNSP_7ScaleInE1ELSS_1EEEEEENS4_6LayoutINS5_IJNSA_ILi2EEESC_SC_EEENS5_IJSC_NSA_ILi0EEESY_EEEEENS5_IJNS4_10UnderscoreES11_S11_EEEEENS4_13SM90_TMA_LOADENS4_14ComposedLayoutINS4_7SwizzleILi2ELi4ELi3EEENS4_18smem_ptr_flag_bitsILi16EEENSV_INS5_IJSB_SI_EEENS5_IJSI_SC_EEEEEEEvNS4_8identityENS4_23SM90_TMA_LOAD_MULTICASTES1D_vS1E_EENS_8epilogue10collective6detail29Sm90TmaWarpSpecializedAdapterINS1I_15DefaultEpilogueISK_SL_SL_NS1H_6thread17LinearCombinationISK_Li1EffLNS1M_9ScaleType4KindE0ELNS_15FloatRoundStyleE2ESK_EENS1_15EpilogueDefaultEEEEEvvEEEEvNT_6ParamsE,@function
        .size           _ZN7cutlass13device_kernelINS_4gemm6kernel13GemmUniversalIN4cute5tupleIJiiiiEEENS1_10collective13CollectiveMmaINS1_34MainloopSm90TmaGmmaWarpSpecializedILi11ENS5_IJNS4_1CILi8EEENSA_ILi1EEESC_EEENS1_35KernelTmaWarpSpecializedCooperativeEEENS5_IJNSA_ILi256EEENSA_ILi64EEENSA_ILi32EEEEEENS_6half_tENS5_IJlSC_lEEESK_SL_NS4_8TiledMMAINS4_8MMA_AtomIJNS4_4SM904GMMA25MMA_64x64x16_F32F16F16_SSILNSP_5MajorE0ELSR_0ELNSP_7ScaleInE1ELSS_1EEEEEENS4_6LayoutINS5_IJNSA_ILi2EEESC_SC_EEENS5_IJSC_NSA_ILi0EEESY_EEEEENS5_IJNS4_10UnderscoreES11_S11_EEEEENS4_13SM90_TMA_LOADENS4_14ComposedLayoutINS4_7SwizzleILi2ELi4ELi3EEENS4_18smem_ptr_flag_bitsILi16EEENSV_INS5_IJSB_SI_EEENS5_IJSI_SC_EEEEEEEvNS4_8identityENS4_23SM90_TMA_LOAD_MULTICASTES1D_vS1E_EENS_8epilogue10collective6detail29Sm90TmaWarpSpecializedAdapterINS1I_15DefaultEpilogueISK_SL_SL_NS1H_6thread17LinearCombinationISK_Li1EffLNS1M_9ScaleType4KindE0ELNS_15FloatRoundStyleE2ESK_EENS1_15EpilogueDefaultEEEEEvvEEEEvNT_6ParamsE,(.L_x_210 - _ZN7cutlass13device_kernelINS_4gemm6kernel13GemmUniversalIN4cute5tupleIJiiiiEEENS1_10collective13CollectiveMmaINS1_34MainloopSm90TmaGmmaWarpSpecializedILi11ENS5_IJNS4_1CILi8EEENSA_ILi1EEESC_EEENS1_35KernelTmaWarpSpecializedCooperativeEEENS5_IJNSA_ILi256EEENSA_ILi64EEENSA_ILi32EEEEEENS_6half_tENS5_IJlSC_lEEESK_SL_NS4_8TiledMMAINS4_8MMA_AtomIJNS4_4SM904GMMA25MMA_64x64x16_F32F16F16_SSILNSP_5MajorE0ELSR_0ELNSP_7ScaleInE1ELSS_1EEEEEENS4_6LayoutINS5_IJNSA_ILi2EEESC_SC_EEENS5_IJSC_NSA_ILi0EEESY_EEEEENS5_IJNS4_10UnderscoreES11_S11_EEEEENS4_13SM90_TMA_LOADENS4_14ComposedLayoutINS4_7SwizzleILi2ELi4ELi3EEENS4_18smem_ptr_flag_bitsILi16EEENSV_INS5_IJSB_SI_EEENS5_IJSI_SC_EEEEEEEvNS4_8identityENS4_23SM90_TMA_LOAD_MULTICASTES1D_vS1E_EENS_8epilogue10collective6detail29Sm90TmaWarpSpecializedAdapterINS1I_15DefaultEpilogueISK_SL_SL_NS1H_6thread17LinearCombinationISK_Li1EffLNS1M_9ScaleType4KindE0ELNS_15FloatRoundStyleE2ESK_EENS1_15EpilogueDefaultEEEEEvvEEEEvNT_6ParamsE)
        .other          _ZN7cutlass13device_kernelINS_4gemm6kernel13GemmUniversalIN4cute5tupleIJiiiiEEENS1_10collective13CollectiveMmaINS1_34MainloopSm90TmaGmmaWarpSpecializedILi11ENS5_IJNS4_1CILi8EEENSA_ILi1EEESC_EEENS1_35KernelTmaWarpSpecializedCooperativeEEENS5_IJNSA_ILi256EEENSA_ILi64EEENSA_ILi32EEEEEENS_6half_tENS5_IJlSC_lEEESK_SL_NS4_8TiledMMAINS4_8MMA_AtomIJNS4_4SM904GMMA25MMA_64x64x16_F32F16F16_SSILNSP_5MajorE0ELSR_0ELNSP_7ScaleInE1ELSS_1EEEEEENS4_6LayoutINS5_IJNSA_ILi2EEESC_SC_EEENS5_IJSC_NSA_ILi0EEESY_EEEEENS5_IJNS4_10UnderscoreES11_S11_EEEEENS4_13SM90_TMA_LOADENS4_14ComposedLayoutINS4_7SwizzleILi2ELi4ELi3EEENS4_18smem_ptr_flag_bitsILi16EEENSV_INS5_IJSB_SI_EEENS5_IJSI_SC_EEEEEEEvNS4_8identityENS4_23SM90_TMA_LOAD_MULTICASTES1D_vS1E_EENS_8epilogue10collective6detail29Sm90TmaWarpSpecializedAdapterINS1I_15DefaultEpilogueISK_SL_SL_NS1H_6thread17LinearCombinationISK_Li1EffLNS1M_9ScaleType4KindE0ELNS_15FloatRoundStyleE2ESK_EENS1_15EpilogueDefaultEEEEEvvEEEEvNT_6ParamsE,@"STO_CUDA_ENTRY STV_DEFAULT"
_ZN7cutlass13device_kernelINS_4gemm6kernel13GemmUniversalIN4cute5tupleIJiiiiEEENS1_10collective13CollectiveMmaINS1_34MainloopSm90TmaGmmaWarpSpecializedILi11ENS5_IJNS4_1CILi8EEENSA_ILi1EEESC_EEENS1_35KernelTmaWarpSpecializedCooperativeEEENS5_IJNSA_ILi256EEENSA_ILi64EEENSA_ILi32EEEEEENS_6half_tENS5_IJlSC_lEEESK_SL_NS4_8TiledMMAINS4_8MMA_AtomIJNS4_4SM904GMMA25MMA_64x64x16_F32F16F16_SSILNSP_5MajorE0ELSR_0ELNSP_7ScaleInE1ELSS_1EEEEEENS4_6LayoutINS5_IJNSA_ILi2EEESC_SC_EEENS5_IJSC_NSA_ILi0EEESY_EEEEENS5_IJNS4_10UnderscoreES11_S11_EEEEENS4_13SM90_TMA_LOADENS4_14ComposedLayoutINS4_7SwizzleILi2ELi4ELi3EEENS4_18smem_ptr_flag_bitsILi16EEENSV_INS5_IJSB_SI_EEENS5_IJSI_SC_EEEEEEEvNS4_8identityENS4_23SM90_TMA_LOAD_MULTICASTES1D_vS1E_EENS_8epilogue10collective6detail29Sm90TmaWarpSpecializedAdapterINS1I_15DefaultEpilogueISK_SL_SL_NS1H_6thread17LinearCombinationISK_Li1EffLNS1M_9ScaleType4KindE0ELNS_15FloatRoundStyleE2ESK_EENS1_15EpilogueDefaultEEEEEvvEEEEvNT_6ParamsE:
[----:B------:R-:W0:Y:S01]  /*0000*/  LDC R1, c[0x0][0x28] ;  /* 0x00000a00ff017b82 */ /* 0x000e220000000800 */
[----:B------:R-:W1:Y:S01]  /*0010*/  S2R R98, SR_TID.X ;  /* 0x0000000000627919 */ /* 0x000e620000002100 */
[----:B------:R-:W-:Y:S01]  /*0020*/  ELECT P0, URZ, PT ;  /* 0x00000000003f782f */ /* 0x000fe20003800000 */
[----:B------:R-:W-:Y:S01]  /*0030*/  BSSY B0, `(.L_x_0) ;  /* 0x000000f000007945 */ /* 0x000fe20003800000 */
[--C-:B-1----:R-:W-:Y:S02]  /*0040*/  SHF.R.U32.HI R0, RZ, 0x5, R98.reuse ;  /* 0x00000005ff007819 */ /* 0x102fe40000011662 */
[----:B------:R-:W-:-:S03]  /*0050*/  SHF.R.U32.HI R7, RZ, 0x7, R98 ;  /* 0x00000007ff077819 */ /* 0x000fc60000011662 */
[----:B------:R-:W1:Y:S04]  /*0060*/  SHFL.IDX PT, R3, R0, RZ, 0x1f ;  /* 0x00001fff00037589 */ /* 0x000e6800000e0000 */
[----:B------:R2:W3:Y:S01]  /*0070*/  SHFL.IDX PT, R2, R7, RZ, 0x1f ;  /* 0x00001fff07027589 */ /* 0x0004e200000e0000 */
[----:B-1----:R-:W-:-:S13]  /*0080*/  ISETP.NE.OR P0, PT, R3, RZ, !P0 ;  /* 0x000000ff0300720c */ /* 0x002fda0004705670 */
[----:B0-23--:R-:W-:Y:S05]  /*0090*/  @P0 BRA `(.L_x_1) ;  /* 0x0000000000200947 */ /* 0x00dfea0003800000 */
[----:B------:R-:W-:Y:S02]  /*00a0*/  ULDC.64 UR4, c[0x0][0x198] ;  /* 0x0000660000047ab9 */ /* 0x000fe40000000a00 */
[----:B------:R-:W-:Y:S02]  /*00b0*/  UIADD3 UR6, UP0, UR4, 0xf0, URZ ;  /* 0x000000f004067890 */ /* 0x000fe4000ff1e03f */
[----:B------:R-:W-:Y:S02]  /*00c0*/  UIADD3 UR4, UP1, UR4, 0x1f0, URZ ;  /* 0x000001f004047890 */ /* 0x000fe4000ff3e03f */
[----:B------:R-:W-:Y:S02]  /*00d0*/  UIADD3.X UR7, URZ, UR5, URZ, UP0, !UPT ;  /* 0x000000053f077290 */ /* 0x000fe400087fe43f */
[----:B------:R-:W-:-:S07]  /*00e0*/  UIADD3.X UR5, URZ, UR5, URZ, UP1, !UPT ;  /* 0x000000053f057290 */ /* 0x000fce0008ffe43f */
[----:B------:R0:W-:Y:S02]  /*00f0*/  UTMACCTL.PF [UR6] ;  /* 0x00000000060079b9 */ /* 0x0001e40008040000 */
[----:B------:R0:W-:Y:S02]  /*0100*/  UTMACCTL.PF [UR4] ;  /* 0x00000000040079b9 */ /* 0x0001e40008040000 */
[----:B0-----:R-:W-:Y:S01]  /*0110*/  NOP ;  /* 0x0000000000007918 */ /* 0x001fe20000000000 */
.L_x_1:
[----:B------:R-:W-:Y:S05]  /*0120*/  BSYNC B0 ;  /* 0x0000000000007941 */ /* 0x000fea0003800000 */
.L_x_0:
[----:B------:R-:W0:Y:S01]  /*0130*/  SHFL.IDX PT, R5, R0, RZ, 0x1f ;  /* 0x00001fff00057589 */ /* 0x000e2200000e0000 */
[----:B------:R-:W-:-:S04]  /*0140*/  SHF.R.S32.HI R9, RZ, 0x1f, R98 ;  /* 0x0000001fff097819 */ /* 0x000fc80000011462 */
[----:B------:R-:W-:-:S04]  /*0150*/  LEA.HI R9, R9, R98, RZ, 0x7 ;  /* 0x0000006209097211 */ /* 0x000fc800078f38ff */
[----:B------:R-:W-:Y:S02]  /*0160*/  LOP3.LUT R9, R9, 0xffffff80, RZ, 0xc0, !PT ;  /* 0xffffff8009097812 */ /* 0x000fe400078ec0ff */
[----:B0-----:R-:W-:-:S13]  /*0170*/  ISETP.NE.AND P0, PT, R5, RZ, PT ;  /* 0x000000ff0500720c */ /* 0x001fda0003f05270 */
[----:B------:R-:W-:Y:S05]  /*0180*/  @P0 BRA `(.L_x_2) ;  /* 0x00000000009c0947 */ /* 0x000fea0003800000 */
[----:B------:R-:W-:Y:S01]  /*0190*/  ELECT P0, URZ, PT ;  /* 0x00000000003f782f */ /* 0x000fe20003800000 */
[----:B------:R-:W-:-:S12]  /*01a0*/  BSSY B0, `(.L_x_2) ;  /* 0x0000025000007945 */ /* 0x000fd80003800000 */
[----:B------:R-:W-:Y:S05]  /*01b0*/  @!P0 BRA `(.L_x_3) ;  /* 0x00000000008c8947 */ /* 0x000fea0003800000 */
[----:B------:R-:W0:Y:S01]  /*01c0*/  S2UR UR8, SR_CgaCtaId ;  /* 0x00000000000879c3 */ /* 0x000e220000008800 */
[----:B------:R-:W-:Y:S01]  /*01d0*/  UMOV UR4, 0x400 ;  /* 0x0000040000047882 */ /* 0x000fe20000000000 */
[----:B------:R-:W-:Y:S01]  /*01e0*/  UMOV UR5, 0x1 ;  /* 0x0000000100057882 */ /* 0x000fe20000000000 */
[----:B------:R-:W-:Y:S02]  /*01f0*/  UMOV UR6, 0x10 ;  /* 0x0000001000067882 */ /* 0x000fe40000000000 */
[----:B------:R-:W-:-:S04]  /*0200*/  UIADD3 UR6, -UR6, 0x100000, URZ ;  /* 0x0010000006067890 */ /* 0x000fc8000fffe13f */
[----:B------:R-:W-:Y:S02]  /*0210*/  USHF.L.U32 UR7, UR6, 0xb, URZ ;  /* 0x0000000b06077899 */ /* 0x000fe4000800063f */
[----:B------:R-:W-:Y:S02]  /*0220*/  USHF.L.U32 UR6, UR6, 0x1, URZ ;  /* 0x0000000106067899 */ /* 0x000fe4000800063f */
[----:B0-----:R-:W-:Y:S02]  /*0230*/  ULEA UR8, UR8, UR4, 0x18 ;  /* 0x0000000408087291 */ /* 0x001fe4000f8ec03f */
[----:B------:R-:W-:-:S04]  /*0240*/  UIADD3 UR4, -UR5, 0x100000, URZ ;  /* 0x0010000005047890 */ /* 0x000fc8000fffe13f */
[----:B------:R-:W-:Y:S02]  /*0250*/  USHF.L.U32 UR5, UR4, 0xb, URZ ;  /* 0x0000000b04057899 */ /* 0x000fe4000800063f */
[----:B------:R-:W-:Y:S01]  /*0260*/  USHF.L.U32 UR4, UR4, 0x1, URZ ;  /* 0x0000000104047899 */ /* 0x000fe2000800063f */
[----:B------:R-:W0:Y:S11]  /*0270*/  FENCE.VIEW.ASYNC.S ;  /* 0x00000000000073c6 */ /* 0x000e360000000000 */
[----:B0-----:R0:W1:Y:S01]  /*0280*/  SYNCS.EXCH.64 URZ, [UR8], UR4 ;  /* 0x00000004083f75b2 */ /* 0x0010620008000100 */
[----:B------:R0:W2:Y:S01]  /*0290*/  SYNCS.EXCH.64 URZ, [UR8+0x58], UR6 ;  /* 0x00005806083f75b2 */ /* 0x0000a20008000100 */
[----:B------:R0:W3:Y:S01]  /*02a0*/  SYNCS.EXCH.64 URZ, [UR8+0x8], UR4 ;  /* 0x00000804083f75b2 */ /* 0x0000e20008000100 */
[----:B------:R0:W4:Y:S01]  /*02b0*/  SYNCS.EXCH.64 URZ, [UR8+0x60], UR6 ;  /* 0x00006006083f75b2 */ /* 0x0001220008000100 */
[----:B------:R0:W0:Y:S01]  /*02c0*/  SYNCS.EXCH.64 URZ, [UR8+0x10], UR4 ;  /* 0x00001004083f75b2 */ /* 0x0000220008000100 */
        /* <DEDUP_REMOVED lines=17> */
[----:B------:R-:W-:Y:S01]  /*03e0*/  NOP ;  /* 0x0000000000007918 */ /* 0x000fe20000000000 */
.L_x_3:
[----:B0-----:R-:W-:Y:S05]  /*03f0*/  BSYNC B0 ;  /* 0x0000000000007941 */ /* 0x001fea0003800000 */
.L_x_2:
[----:B------:R-:W-:Y:S01]  /*0400*/  IMAD.IADD R8, R98, 0x1, -R9 ;  /* 0x0000000162087824 */ /* 0x000fe200078e0a09 */
[----:B------:R-:W0:Y:S01]  /*0410*/  SHFL.IDX PT, R0, R0, RZ, 0x1f ;  /* 0x00001fff00007589 */ /* 0x000e2200000e0000 */
[----:B------:R-:W5:Y:S01]  /*0420*/  S2UR UR8, SR_CTAID.X ;  /* 0x00000000000879c3 */ /* 0x000f620000002500 */
[----:B------:R-:W-:Y:S02]  /*0430*/  SHF.R.S32.HI R10, RZ, 0x1f, R5 ;  /* 0x0000001fff0a7819 */ /* 0x000fe40000011405 */
[----:B------:R-:W-:Y:S02]  /*0440*/  ELECT P0, URZ, PT ;  /* 0x00000000003f782f */ /* 0x000fe40003800000 */
[----:B------:R-:W-:Y:S01]  /*0450*/  SHF.R.S32.HI R9, RZ, 0x1f, R8 ;  /* 0x0000001fff097819 */ /* 0x000fe20000011408 */
[----:B------:R-:W1:Y:S01]  /*0460*/  S2R R4, SR_CTAID.Y ;  /* 0x0000000000047919 */ /* 0x000e620000002600 */
[----:B------:R-:W-:Y:S01]  /*0470*/  LEA.HI R10, R10, R5, RZ, 0x2 ;  /* 0x000000050a0a7211 */ /* 0x000fe200078f10ff */
[----:B------:R-:W-:Y:S01]  /*0480*/  ULDC UR4, c[0x0][0x150] ;  /* 0x0000540000047ab9 */ /* 0x000fe20000000800 */
[----:B------:R-:W-:Y:S01]  /*0490*/  LEA.HI R9, R9, R8, RZ, 0x3 ;  /* 0x0000000809097211 */ /* 0x000fe200078f18ff */
[----:B------:R-:W2:Y:S01]  /*04a0*/  LDC R13, c[0x0][0x144] ;  /* 0x00005100ff0d7b82 */ /* 0x000ea20000000800 */
[----:B------:R-:W-:Y:S01]  /*04b0*/  LOP3.LUT R10, R10, 0x3ffffffc, RZ, 0xc0, !PT ;  /* 0x3ffffffc0a0a7812 */ /* 0x000fe200078ec0ff */
[----:B------:R-:W-:Y:S01]  /*04c0*/  NOP ;  /* 0x0000000000007918 */ /* 0x000fe20000000000 */
[--C-:B------:R-:W-:Y:S01]  /*04d0*/  SHF.R.S32.HI R6, RZ, 0x3, R9.reuse ;  /* 0x00000003ff067819 */ /* 0x100fe20000011409 */
[----:B------:R-:W-:Y:S01]  /*04e0*/  NOP ;  /* 0x0000000000007918 */ /* 0x000fe20000000000 */
[----:B------:R-:W-:Y:S01]  /*04f0*/  SHF.R.S32.HI R9, RZ, 0x1f, R9 ;  /* 0x0000001fff097819 */ /* 0x000fe20000011409 */
[----:B------:R-:W-:Y:S01]  /*0500*/  IMAD.IADD R10, R5, 0x1, -R10 ;  /* 0x00000001050a7824 */ /* 0x000fe200078e0a0a */
[----:B------:R-:W-:Y:S01]  /*0510*/  ISETP.NE.AND P3, PT, R2, RZ, PT ;  /* 0x000000ff0200720c */ /* 0x000fe20003f65270 */
[----:B------:R-:W3:Y:S01]  /*0520*/  LDC R15, c[0x0][0x140] ;  /* 0x00005000ff0f7b82 */ /* 0x000ee20000000800 */
[----:B------:R-:W-:Y:S01]  /*0530*/  LEA.HI R9, R9, R6, RZ, 0x2 ;  /* 0x0000000609097211 */ /* 0x000fe200078f10ff */
[----:B------:R-:W-:-:S03]  /*0540*/  IMAD.MOV.U32 R22, RZ, RZ, 0x1 ;  /* 0x00000001ff167424 */ /* 0x000fc600078e00ff */
[----:B------:R-:W-:Y:S02]  /*0550*/  LOP3.LUT R9, R9, 0xfffffffc, RZ, 0xc0, !PT ;  /* 0xfffffffc09097812 */ /* 0x000fe400078ec0ff */
[----:B0-----:R-:W-:Y:S02]  /*0560*/  ISETP.NE.OR P0, PT, R0, RZ, !P0 ;  /* 0x000000ff0000720c */ /* 0x001fe40004705670 */
[----:B-----5:R-:W-:Y:S01]  /*0570*/  I2FP.F32.U32 R0, UR8 ;  /* 0x0000000800007c45 */ /* 0x020fe20008201000 */
[----:B------:R-:W-:-:S04]  /*0580*/  IMAD.IADD R9, R6, 0x1, -R9 ;  /* 0x0000000106097824 */ /* 0x000fc800078e0a09 */
[----:B------:R-:W-:Y:S02]  /*0590*/  IMAD R9, R10, 0x4, R9 ;  /* 0x000000040a097824 */ /* 0x000fe400078e0209 */
[----:B------:R-:W-:Y:S01]  /*05a0*/  FMUL R11, R0, UR4 ;  /* 0x00000004000b7c20 */ /* 0x000fe20008400000 */
[----:B------:R-:W-:Y:S01]  /*05b0*/  ULDC UR4, c[0x0][0x154] ;  /* 0x0000550000047ab9 */ /* 0x000fe20000000800 */
[C---:B------:R-:W-:Y:S02]  /*05c0*/  IMAD.SHL.U32 R0, R9.reuse, 0x4, RZ ;  /* 0x0000000409007824 */ /* 0x040fe400078e00ff */
[----:B------:R-:W-:Y:S02]  /*05d0*/  VOTEU.ALL UP0, P0 ;  /* 0x00000000003f7886 */ /* 0x000fe40000000000 */
[----:B------:R-:W0:Y:S01]  /*05e0*/  F2I.U32.TRUNC.NTZ R11, R11 ;  /* 0x0000000b000b7305 */ /* 0x000e22000020f000 */
[----:B-1----:R-:W-:Y:S01]  /*05f0*/  I2FP.F32.U32 R12, R4 ;  /* 0x00000004000c7245 */ /* 0x002fe20000201000 */
[----:B------:R-:W-:Y:S01]  /*0600*/  VOTEU.ALL UP1, P0 ;  /* 0x00000000003f7886 */ /* 0x000fe20000020000 */
[----:B------:R-:W-:Y:S01]  /*0610*/  LOP3.LUT R19, R9, 0xc, R0, 0x78, !PT ;  /* 0x0000000c09137812 */ /* 0x000fe200078e7800 */
[----:B------:R-:W1:Y:S01]  /*0620*/  @!UP0 S2UR UR7, SR_CgaCtaId ;  /* 0x00000000000789c3 */ /* 0x000e620000008800 */
[----:B------:R-:W-:Y:S01]  /*0630*/  SHF.R.S32.HI R0, RZ, 0x1f, R3 ;  /* 0x0000001fff007819 */ /* 0x000fe20000011403 */
[----:B------:R-:W-:Y:S01]  /*0640*/  FMUL R14, R12, UR4 ;  /* 0x000000040c0e7c20 */ /* 0x000fe20008400000 */
[----:B------:R-:W-:Y:S01]  /*0650*/  SHF.R.S32.HI R6, RZ, 0x1f, R19 ;  /* 0x0000001fff067819 */ /* 0x000fe20000011413 */
[----:B------:R-:W-:Y:S01]  /*0660*/  UMOV UR4, 0x20 ;  /* 0x0000002000047882 */ /* 0x000fe20000000000 */
[----:B------:R-:W-:Y:S01]  /*0670*/  LEA.HI R0, R0, R3, RZ, 0x2 ;  /* 0x0000000300007211 */ /* 0x000fe200078f10ff */
[----:B------:R-:W-:Y:S01]  /*0680*/  @!UP0 UMOV UR6, 0x400 ;  /* 0x0000040000068882 */ /* 0x000fe20000000000 */
[----:B------:R-:W-:Y:S01]  /*0690*/  LEA.HI R10, R6, R19, RZ, 0x3 ;  /* 0x00000013060a7211 */ /* 0x000fe200078f18ff */
[----:B------:R-:W5:Y:S01]  /*06a0*/  LDC R9, c[0x0][0x148] ;  /* 0x00005200ff097b82 */ /* 0x000f620000000800 */
[----:B------:R-:W4:Y:S01]  /*06b0*/  F2I.U32.TRUNC.NTZ R14, R14 ;  /* 0x0000000e000e7305 */ /* 0x000f22000020f000 */
[----:B------:R-:W-:Y:S01]  /*06c0*/  LOP3.LUT R0, R0, 0xfffffffc, RZ, 0xc0, !PT ;  /* 0xfffffffc00007812 */ /* 0x000fe200078ec0ff */
[----:B0-----:R-:W-:Y:S01]  /*06d0*/  IMAD.MOV R6, RZ, RZ, -R11 ;  /* 0x000000ffff067224 */ /* 0x001fe200078e0a0b */
[----:B------:R-:W-:Y:S01]  /*06e0*/  LOP3.LUT R12, R10, 0xfffffff8, RZ, 0xc0, !PT ;  /* 0xfffffff80a0c7812 */ /* 0x000fe200078ec0ff */
[----:B------:R-:W-:-:S04]  /*06f0*/  @!UP0 UIADD3 UR4, -UR4, 0x100000, URZ ;  /* 0x0010000004048890 */ /* 0x000fc8000fffe13f */
[----:B------:R-:W-:Y:S02]  /*0700*/  @!UP0 USHF.L.U32 UR5, UR4, 0xb, URZ ;  /* 0x0000000b04058899 */ /* 0x000fe4000800063f */
[----:B------:R-:W-:Y:S01]  /*0710*/  @!UP0 USHF.L.U32 UR4, UR4, 0x1, URZ ;  /* 0x0000000104048899 */ /* 0x000fe2000800063f */
[----:B---3--:R-:W-:Y:S01]  /*0720*/  ISETP.EQ.U32.AND P2, PT, R15, 0x1, PT ;  /* 0x000000010f00780c */ /* 0x008fe20003f42070 */
[----:B--2---:R-:W-:Y:S02]  /*0730*/  IMAD R6, R13, R6, UR8 ;  /* 0x000000080d067e24 */ /* 0x004fe4000f8e0206 */
[----:B------:R-:W-:Y:S02]  /*0740*/  IMAD.IADD R11, R19, 0x1, -R12 ;  /* 0x00000001130b7824 */ /* 0x000fe400078e0a0c */
[----:B------:R-:W-:Y:S01]  /*0750*/  IMAD.IADD R3, R3, 0x1, -R0 ;  /* 0x0000000103037824 */ /* 0x000fe200078e0a00 */
[----:B------:R-:W-:Y:S02]  /*0760*/  LOP3.LUT R0, R98, 0x7f, RZ, 0xc0, !PT ;  /* 0x0000007f62007812 */ /* 0x000fe400078ec0ff */
[----:B------:R-:W-:Y:S01]  /*0770*/  ISETP.NE.AND P4, PT, R11, R6, PT ;  /* 0x000000060b00720c */ /* 0x000fe20003f85270 */
[----:B----4-:R-:W-:Y:S01]  /*0780*/  IMAD.MOV R24, RZ, RZ, -R14 ;  /* 0x000000ffff187224 */ /* 0x010fe200078e0a0e */
[----:B-1----:R-:W-:Y:S01]  /*0790*/  @!UP0 ULEA UR6, UR7, UR6, 0x18 ;  /* 0x0000000607068291 */ /* 0x002fe2000f8ec03f */
[C---:B------:R-:W-:Y:S01]  /*07a0*/  ISETP.NE.AND P1, PT, R3.reuse, 0x3, PT ;  /* 0x000000030300780c */ /* 0x040fe20003f25270 */
[----:B------:R-:W-:Y:S01]  /*07b0*/  VOTEU.ALL UP0, P0 ;  /* 0x00000000003f7886 */ /* 0x000fe20000000000 */
[----:B------:R-:W-:Y:S01]  /*07c0*/  LOP3.LUT P0, RZ, R8, 0x7, RZ, 0xc0, !PT ;  /* 0x0000000708ff7812 */ /* 0x000fe2000780c0ff */
[----:B------:R-:W-:Y:S01]  /*07d0*/  VIADD R8, R2, 0xffffffff ;  /* 0xffffffff02087836 */ /* 0x000fe20000000000 */
[----:B------:R-:W-:Y:S01]  /*07e0*/  ISETP.EQ.OR P1, PT, R3, RZ, !P1 ;  /* 0x000000ff0300720c */ /* 0x000fe20004f22670 */
[----:B-----5:R-:W-:Y:S01]  /*07f0*/  IMAD R11, R9, R24, R4 ;  /* 0x00000018090b7224 */ /* 0x020fe200078e0204 */
[----:B------:R-:W-:-:S04]  /*0800*/  ISETP.LT.U32.AND P0, PT, R19, 0x8, !P0 ;  /* 0x000000081300780c */ /* 0x000fc80004701070 */
[----:B------:R-:W-:Y:S02]  /*0810*/  @P4 SHF.R.S32.HI R10, RZ, 0x3, R10 ;  /* 0x00000003ff0a4819 */ /* 0x000fe4000001140a */
[----:B------:R-:W-:Y:S01]  /*0820*/  ISETP.EQ.AND P1, PT, R2, RZ, P1 ;  /* 0x000000ff0200720c */ /* 0x000fe20000f22270 */
[----:B------:R-:W0:Y:S02]  /*0830*/  FENCE.VIEW.ASYNC.S ;  /* 0x00000000000073c6 */ /* 0x000e240000000000 */
[----:B0-----:R0:W1:Y:S01]  /*0840*/  @!UP0 SYNCS.EXCH.64 URZ, [UR6+0xc0], UR4 ;  /* 0x0000c004063f85b2 */ /* 0x0010620008000100 */
[----:B------:R-:W-:Y:S02]  /*0850*/  @P4 ISETP.NE.AND P5, PT, R10, R11, PT ;  /* 0x0000000b0a00420c */ /* 0x000fe40003fa5270 */
[----:B------:R-:W-:Y:S02]  /*0860*/  ISETP.GE.U32.AND P6, PT, R8, 0x2, PT ;  /* 0x000000020800780c */ /* 0x000fe40003fc6070 */
[----:B------:R-:W-:-:S02]  /*0870*/  SEL R11, RZ, 0x1, !P0 ;  /* 0x00000001ff0b7807 */ /* 0x000fc40004000000 */
[----:B------:R-:W-:Y:S02]  /*0880*/  @P4 SEL R22, RZ, 0x1, P5 ;  /* 0x00000001ff164807 */ /* 0x000fe40002800000 */
[----:B------:R-:W-:Y:S02]  /*0890*/  SEL R18, RZ, 0x1, !P1 ;  /* 0x00000001ff127807 */ /* 0x000fe40004800000 */
[----:B------:R-:W-:Y:S02]  /*08a0*/  LOP3.LUT R22, R22, R11, RZ, 0xc0, !PT ;  /* 0x0000000b16167212 */ /* 0x000fe400078ec0ff */
[----:B------:R-:W-:Y:S01]  /*08b0*/  SEL R18, R18, 0x2, P6 ;  /* 0x0000000212127807 */ /* 0x000fe20003000000 */
[----:B------:R0:W2:Y:S01]  /*08c0*/  @!UP1 SYNCS.EXCH.64 URZ, [UR6+0xc8], UR4 ;  /* 0x0000c804063f95b2 */ /* 0x0000a20008000100 */
[----:B------:R-:W-:Y:S01]  /*08d0*/  NOP ;  /* 0x0000000000007918 */ /* 0x000fe20000000000 */
[----:B------:R-:W-:Y:S05]  /*08e0*/  @!P2 BRA `(.L_x_4) ;  /* 0x000000000008a947 */ /* 0x000fea0003800000 */
[----:B-12---:R-:W-:Y:S01]  /*08f0*/  UCGABAR_ARV ;  /* 0x00000000000079c7 */ /* 0x006fe20008000000 */
[----:B------:R-:W-:Y:S05]  /*0900*/  BRA `(.L_x_5) ;  /* 0x0000000000047947 */ /* 0x000fea0003800000 */
.L_x_4:
[----:B-12---:R-:W-:Y:S01]  /*0910*/  NOP ;  /* 0x0000000000007918 */ /* 0x006fe20000000000 */
.L_x_5:
[----:B------:R-:W1:Y:S01]  /*0920*/  LDC R2, c[0x0][0x65c] ;  /* 0x00019700ff027b82 */ /* 0x000e620000000800 */
[----:B------:R-:W-:Y:S01]  /*0930*/  LOP3.LUT R5, R5, 0xfffff7ff, RZ, 0xc0, !PT ;  /* 0xfffff7ff05057812 */ /* 0x000fe200078ec0ff */
[----:B------:R-:W-:Y:S02]  /*0940*/  IMAD.U32 R10, RZ, RZ, UR8 ;  /* 0x00000008ff0a7e24 */ /* 0x000fe4000f8e00ff */
[----:B------:R-:W-:Y:S01]  /*0950*/  IMAD.MOV.U32 R11, RZ, RZ, RZ ;  /* 0x000000ffff0b7224 */ /* 0x000fe200078e00ff */
[----:B-1----:R-:W-:-:S13]  /*0960*/  ISETP.NE.AND P1, PT, R2, 0x1, PT ;  /* 0x000000010200780c */ /* 0x002fda0003f25270 */
[----:B------:R-:W1:Y:S01]  /*0970*/  @P1 LDC R17, c[0x0][0x10] ;  /* 0x00000400ff111b82 */ /* 0x000e620000000800 */
[----:B------:R-:W-:Y:S01]  /*0980*/  @P1 LOP3.LUT R5, R5, 0x800, RZ, 0xfc, !PT ;  /* 0x0000080005051812 */ /* 0x000fe200078efcff */
[----:B------:R-:W-:Y:S02]  /*0990*/  @P1 IMAD.MOV.U32 R5, RZ, RZ, RZ ;  /* 0x000000ffff051224 */ /* 0x000fe400078e00ff */
[----:B------:R-:W-:-:S04]  /*09a0*/  @P1 IMAD.MOV.U32 R15, RZ, RZ, RZ ;  /* 0x000000ffff0f1224 */ /* 0x000fc800078e00ff */
[----:B------:R-:W2:Y:S01]  /*09b0*/  @!P1 LDC R13, c[0x0][0xc] ;  /* 0x00000300ff0d9b82 */ /* 0x000ea20000000800 */
[----:B0-----:R-:W-:Y:S01]  /*09c0*/  ULDC UR4, c[0x0][0xc] ;  /* 0x0000030000047ab9 */ /* 0x001fe20000000800 */
[----:B------:R-:W-:Y:S01]  /*09d0*/  ULDC UR5, c[0x0][0x10] ;  /* 0x0000040000057ab9 */ /* 0x000fe20000000800 */
[----:B------:R-:W-:Y:S01]  /*09e0*/  ULDC UR6, c[0x0][0x14] ;  /* 0x0000050000067ab9 */ /* 0x000fe20000000800 */
[----:B------:R-:W-:-:S04]  /*09f0*/  UIMAD.WIDE.U32 UR4, UR4, UR5, URZ ;  /* 0x00000005040472a5 */ /* 0x000fc8000f8e003f */
[----:B------:R-:W-:Y:S02]  /*0a00*/  UIMAD.WIDE.U32 UR36, UR4, UR6, URZ ;  /* 0x00000006042472a5 */ /* 0x000fe4000f8e003f */
[----:B------:R-:W-:-:S04]  /*0a10*/  UIMAD UR42, UR5, UR6, URZ ;  /* 0x00000006052a72a4 */ /* 0x000fc8000f8e023f */
[----:B------:R-:W-:Y:S01]  /*0a20*/  UIADD3 UR42, UR37, UR42, URZ ;  /* 0x0000002a252a7290 */ /* 0x000fe2000fffe03f */
[----:B-1----:R-:W-:-:S04]  /*0a30*/  @P1 IMAD.WIDE.U32 R16, R17, UR8, R4 ;  /* 0x0000000811101c25 */ /* 0x002fc8000f8e0004 */
[----:B------:R-:W-:Y:S02]  /*0a40*/  @P1 IMAD.IADD R17, R17, 0x1, R15 ;  /* 0x0000000111111824 */ /* 0x000fe400078e020f */
[----:B--2---:R-:W-:-:S04]  /*0a50*/  @!P1 IMAD.WIDE.U32 R10, R4, R13, R10 ;  /* 0x0000000d040a9225 */ /* 0x004fc800078e000a */
[----:B------:R-:W-:Y:S02]  /*0a60*/  @!P1 IMAD.MOV.U32 R16, RZ, RZ, R10 ;  /* 0x000000ffff109224 */ /* 0x000fe400078e000a */
[----:B------:R-:W-:Y:S01]  /*0a70*/  @!P1 IMAD.MOV.U32 R17, RZ, RZ, R11 ;  /* 0x000000ffff119224 */ /* 0x000fe200078e000b */
[----:B------:R-:W-:Y:S06]  /*0a80*/  @!P2 BRA `(.L_x_6) ;  /* 0x00000000000ca947 */ /* 0x000fec0003800000 */
[----:B------:R-:W-:Y:S01]  /*0a90*/  UCGABAR_WAIT ;  /* 0x0000000000007dc7 */ /* 0x000fe20008000000 */
[----:B------:R-:W-:Y:S01]  /*0aa0*/  CCTL.IVALL ;  /* 0x00000000ff00798f */ /* 0x000fe20002000000 */
[----:B------:R-:W-:Y:S05]  /*0ab0*/  BRA `(.L_x_7) ;  /* 0x0000000000047947 */ /* 0x000fea0003800000 */
.L_x_6:
[----:B------:R-:W-:Y:S06]  /*0ac0*/  BAR.SYNC.DEFER_BLOCKING 0x0 ;  /* 0x0000000000007b1d */ /* 0x000fec0000010000 */
.L_x_7:
[----:B------:R-:W-:Y:S05]  /*0ad0*/  @!P3 BRA `(.L_x_8) ;  /* 0x00000068008cb947 */ /* 0x000fea0003800000 */
[----:B------:R-:W-:-:S13]  /*0ae0*/  ISETP.GT.U32.AND P0, PT, R8, 0x1, PT ;  /* 0x000000010800780c */ /* 0x000fda0003f04070 */
[----:B------:R-:W-:Y:S05]  /*0af0*/  @P0 EXIT ;  /* 0x000000000000094d */ /* 0x000fea0003800000 */
[----:B------:R-:W-:Y:S01]  /*0b00*/  ULDC.64 UR4, c[0x0][0x650] ;  /* 0x0001940000047ab9 */ /* 0x000fe20000000a00 */
[----:B------:R-:W-:Y:S01]  /*0b10*/  PRMT R3, RZ, 0x7610, R3 ;  /* 0x00007610ff037816 */ /* 0x000fe20000000003 */
[----:B------:R-:W-:Y:S01]  /*0b20*/  IMAD.MOV.U32 R109, RZ, RZ, -0x1 ;  /* 0xffffffffff6d7424 */ /* 0x000fe200078e00ff */
[----:B------:R-:W-:Y:S01]  /*0b30*/  ISETP.GE.U32.AND P0, PT, R16, UR4, PT ;  /* 0x0000000410007c0c */ /* 0x000fe2000bf06070 */
[----:B------:R-:W-:Y:S02]  /*0b40*/  IMAD.MOV.U32 R102, RZ, RZ, -0x1 ;  /* 0xffffffffff667424 */ /* 0x000fe400078e00ff */
[----:B------:R-:W-:Y:S01]  /*0b50*/  IMAD.MOV.U32 R23, RZ, RZ, -0x1 ;  /* 0xffffffffff177424 */ /* 0x000fe200078e00ff */
[----:B------:R-:W-:-:S13]  /*0b60*/  ISETP.GE.U32.AND.EX P0, PT, R17, UR5, PT, P0 ;  /* 0x0000000511007c0c */ /* 0x000fda000bf06100 */
[----:B------:R-:W-:Y:S05]  /*0b70*/  @P0 BRA `(.L_x_9) ;  /* 0x00000004002c0947 */ /* 0x000fea0003800000 */
[----:B------:R-:W0:Y:S01]  /*0b80*/  LDC.64 R26, c[0x0][0x628] ;  /* 0x00018a00ff1a7b82 */ /* 0x000e220000000a00 */
[----:B------:R-:W-:Y:S02]  /*0b90*/  IMAD.MOV.U32 R10, RZ, RZ, R16 ;  /* 0x000000ffff0a7224 */ /* 0x000fe400078e0010 */
[----:B------:R-:W-:-:S05]  /*0ba0*/  IMAD.MOV.U32 R11, RZ, RZ, R17 ;  /* 0x000000ffff0b7224 */ /* 0x000fca00078e0011 */
[----:B------:R-:W1:Y:S08]  /*0bb0*/  LDC R8, c[0x0][0x630] ;  /* 0x00018c00ff087b82 */ /* 0x000e700000000800 */
[----:B------:R-:W2:Y:S01]  /*0bc0*/  LDC.64 R28, c[0x0][0x620] ;  /* 0x00018800ff1c7b82 */ /* 0x000ea20000000a00 */
[----:B0-----:R-:W-:-:S04]  /*0bd0*/  ISETP.NE.U32.AND P0, PT, R26, RZ, PT ;  /* 0x000000ff1a00720c */ /* 0x001fc80003f05070 */
[----:B------:R-:W-:-:S13]  /*0be0*/  ISETP.NE.AND.EX P0, PT, R27, RZ, PT, P0 ;  /* 0x000000ff1b00720c */ /* 0x000fda0003f05300 */
[----:B-12---:R-:W-:Y:S05]  /*0bf0*/  @!P0 BRA `(.L_x_10) ;  /* 0x0000000000288947 */ /* 0x006fea0003800000 */
[----:B------:R-:W0:Y:S02]  /*0c00*/  LDC R3, c[0x0][0x634] ;  /* 0x00018d00ff037b82 */ /* 0x000e240000000800 */
[----:B0-----:R-:W-:-:S05]  /*0c10*/  IADD3 R3, P0, R16, R3, RZ ;  /* 0x0000000310037210 */ /* 0x001fca0007f1e0ff */
[----:B------:R-:W-:-:S04]  /*0c20*/  IMAD.X R21, RZ, RZ, R17, P0 ;  /* 0x000000ffff157224 */ /* 0x000fc800000e0611 */
[----:B------:R-:W-:-:S04]  /*0c30*/  IMAD.WIDE.U32 R10, R21, R26, RZ ;  /* 0x0000001a150a7225 */ /* 0x000fc800078e00ff */
[----:B------:R-:W-:-:S04]  /*0c40*/  IMAD.WIDE.U32 R12, P0, R3, R27, R10 ;  /* 0x0000001b030c7225 */ /* 0x000fc8000780000a */
[----:B------:R-:W-:-:S04]  /*0c50*/  IMAD.WIDE.U32 R10, R3, R26, RZ ;  /* 0x0000001a030a7225 */ /* 0x000fc800078e00ff */
[----:B------:R-:W-:Y:S01]  /*0c60*/  IMAD.X R15, RZ, RZ, RZ, P0 ;  /* 0x000000ffff0f7224 */ /* 0x000fe200000e06ff */
[----:B------:R-:W-:Y:S01]  /*0c70*/  IADD3 RZ, P0, R11, R12, RZ ;  /* 0x0000000c0bff7210 */ /* 0x000fe20007f1e0ff */
[----:B------:R-:W-:-:S04]  /*0c80*/  IMAD.MOV.U32 R14, RZ, RZ, R13 ;  /* 0x000000ffff0e7224 */ /* 0x000fc800078e000d */
[----:B------:R-:W-:-:S08]  /*0c90*/  IMAD.WIDE.U32.X R10, R21, R27, R14, P0 ;  /* 0x0000001b150a7225 */ /* 0x000fd000000e040e */
.L_x_10:
[----:B------:R-:W0:Y:S01]  /*0ca0*/  LDC.64 R32, c[0x0][0x640] ;  /* 0x00019000ff207b82 */ /* 0x000e220000000a00 */
[--C-:B------:R-:W-:Y:S01]  /*0cb0*/  SHF.R.U64 R27, R10, R8, R11.reuse ;  /* 0x000000080a1b7219 */ /* 0x100fe2000000120b */
[----:B------:R-:W-:Y:S01]  /*0cc0*/  IMAD R31, R9, R24, R4 ;  /* 0x00000018091f7224 */ /* 0x000fe200078e0204 */
[----:B------:R-:W-:Y:S01]  /*0cd0*/  SHF.R.U32.HI R3, RZ, R8, R11 ;  /* 0x00000008ff037219 */ /* 0x000fe2000001160b */
[----:B------:R-:W-:Y:S01]  /*0ce0*/  IMAD.MOV.U32 R23, RZ, RZ, 0x1 ;  /* 0x00000001ff177424 */ /* 0x000fe200078e00ff */
[----:B------:R-:W-:-:S03]  /*0cf0*/  IADD3 R5, P0, RZ, -R27, RZ ;  /* 0x8000001bff057210 */ /* 0x000fc60007f1e0ff */
[----:B------:R-:W1:Y:S02]  /*0d00*/  LDC R12, c[0x0][0x618] ;  /* 0x00018600ff0c7b82 */ /* 0x000e640000000800 */
[----:B------:R-:W-:Y:S02]  /*0d10*/  IMAD.X R3, RZ, RZ, ~R3, P0 ;  /* 0x000000ffff037224 */ /* 0x000fe400000e0e03 */
[----:B------:R-:W-:-:S04]  /*0d20*/  IMAD.WIDE.U32 R10, R5, R28, R16 ;  /* 0x0000001c050a7225 */ /* 0x000fc800078e0010 */
[----:B------:R-:W2:Y:S01]  /*0d30*/  LDC R20, c[0x0][0x608] ;  /* 0x00018200ff147b82 */ /* 0x000ea20000000800 */
[----:B------:R-:W-:Y:S02]  /*0d40*/  IMAD R8, R3, R28, RZ ;  /* 0x0000001c03087224 */ /* 0x000fe400078e02ff */
[----:B------:R-:W-:Y:S02]  /*0d50*/  IMAD.MOV.U32 R3, RZ, RZ, -0x1 ;  /* 0xffffffffff037424 */ /* 0x000fe400078e00ff */
[----:B------:R-:W-:-:S03]  /*0d60*/  IMAD R5, R5, R29, R8 ;  /* 0x0000001d05057224 */ /* 0x000fc600078e0208 */
[----:B------:R-:W3:Y:S01]  /*0d70*/  LDC R30, c[0x0][0x658] ;  /* 0x00019600ff1e7b82 */ /* 0x000ee20000000800 */
[----:B------:R-:W-:Y:S01]  /*0d80*/  IMAD.IADD R5, R11, 0x1, R5 ;  /* 0x000000010b057824 */ /* 0x000fe200078e0205 */
[----:B0-----:R-:W-:-:S04]  /*0d90*/  ISETP.NE.U32.AND P0, PT, R32, RZ, PT ;  /* 0x000000ff2000720c */ /* 0x001fc80003f05070 */
[----:B------:R-:W-:Y:S02]  /*0da0*/  ISETP.NE.AND.EX P0, PT, R33, RZ, PT, P0 ;  /* 0x000000ff2100720c */ /* 0x000fe40003f05300 */
[----:B------:R-:W0:Y:S01]  /*0db0*/  LDC R26, c[0x0][0x600] ;  /* 0x00018000ff1a7b82 */ /* 0x000e220000000800 */
[-CC-:B-1----:R-:W-:Y:S02]  /*0dc0*/  SHF.R.U64 R14, R10, R12.reuse, R5.reuse ;  /* 0x0000000c0a0e7219 */ /* 0x182fe40000001205 */
[----:B------:R-:W-:-:S05]  /*0dd0*/  SHF.R.U32.HI R5, RZ, R12, R5 ;  /* 0x0000000cff057219 */ /* 0x000fca0000011605 */
[----:B------:R-:W1:Y:S01]  /*0de0*/  LDC R15, c[0x0][0x648] ;  /* 0x00019200ff0f7b82 */ /* 0x000e620000000800 */
[-CC-:B--2---:R-:W-:Y:S02]  /*0df0*/  SHF.R.U64 R29, R14, R20.reuse, R5.reuse ;  /* 0x000000140e1d7219 */ /* 0x184fe40000001205 */
[----:B------:R-:W-:-:S05]  /*0e00*/  SHF.R.U32.HI R5, RZ, R20, R5 ;  /* 0x00000014ff057219 */ /* 0x000fca0000011605 */
[----:B------:R-:W2:Y:S01]  /*0e10*/  LDC R21, c[0x0][0x638] ;  /* 0x00018e00ff157b82 */ /* 0x000ea20000000800 */
[-CC-:B---3--:R-:W-:Y:S02]  /*0e20*/  SHF.R.U64 R20, R29, R30.reuse, R5.reuse ;  /* 0x0000001e1d147219 */ /* 0x188fe40000001205 */
[-C--:B------:R-:W-:Y:S02]  /*0e30*/  SHF.L.U32 R3, R3, R30.reuse, RZ ;  /* 0x0000001e03037219 */ /* 0x080fe400000006ff */
[----:B------:R-:W-:Y:S01]  /*0e40*/  SHF.R.U32.HI R5, RZ, R30, R5 ;  /* 0x0000001eff057219 */ /* 0x000fe20000011605 */
[----:B------:R-:W-:Y:S01]  /*0e50*/  IMAD.MOV.U32 R4, RZ, RZ, R20 ;  /* 0x000000ffff047224 */ /* 0x000fe200078e0014 */
[----:B------:R-:W-:Y:S01]  /*0e60*/  LOP3.LUT R12, RZ, R3, RZ, 0x33, !PT ;  /* 0x00000003ff0c7212 */ /* 0x000fe200078e33ff */
[----:B------:R-:W3:Y:S01]  /*0e70*/  LDC R25, c[0x0][0x610] ;  /* 0x00018400ff197b82 */ /* 0x000ee20000000800 */
[----:B------:R-:W-:Y:S05]  /*0e80*/  @!P0 BRA `(.L_x_11) ;  /* 0x0000000000288947 */ /* 0x000fea0003800000 */
[----:B------:R-:W4:Y:S02]  /*0e90*/  LDC R3, c[0x0][0x64c] ;  /* 0x00019300ff037b82 */ /* 0x000f240000000800 */
[----:B----4-:R-:W-:-:S05]  /*0ea0*/  IADD3 R3, P0, R20, R3, RZ ;  /* 0x0000000314037210 */ /* 0x010fca0007f1e0ff */
        /* <DEDUP_REMOVED lines=8> */
.L_x_11:
[----:B-1----:R-:W-:Y:S01]  /*0f30*/  SHF.R.U64 R4, R4, R15, R5 ;  /* 0x0000000f04047219 */ /* 0x002fe20000001205 */
[----:B0-----:R-:W-:Y:S01]  /*0f40*/  VIADD R5, R26, 0xffffffff ;  /* 0xffffffff1a057836 */ /* 0x001fe20000000000 */
[----:B------:R-:W-:Y:S01]  /*0f50*/  SHF.L.U32 R3, R23, R30, RZ ;  /* 0x0000001e17037219 */ /* 0x000fe200000006ff */
[----:B------:R-:W-:Y:S01]  /*0f60*/  IMAD.MOV.U32 R23, RZ, RZ, R27 ;  /* 0x000000ffff177224 */ /* 0x000fe200078e001b */
[----:B------:R-:W-:Y:S01]  /*0f70*/  LOP3.LUT R12, R29, R12, RZ, 0xc0, !PT ;  /* 0x0000000c1d0c7212 */ /* 0x000fe200078ec0ff */
[----:B------:R-:W-:Y:S01]  /*0f80*/  IMAD.MOV R8, RZ, RZ, -R4 ;  /* 0x000000ffff087224 */ /* 0x000fe200078e0a04 */
[----:B------:R-:W-:Y:S02]  /*0f90*/  SEL R6, R6, R31, !P1 ;  /* 0x0000001f06067207 */ /* 0x000fe40004800000 */
[----:B------:R-:W-:Y:S01]  /*0fa0*/  LOP3.LUT R5, R14, R5, RZ, 0xc0, !PT ;  /* 0x000000050e057212 */ /* 0x000fe200078ec0ff */
[----:B------:R-:W-:Y:S02]  /*0fb0*/  IMAD R9, R3, R4, R12 ;  /* 0x0000000403097224 */ /* 0x000fe400078e020c */
[----:B--2---:R-:W-:-:S02]  /*0fc0*/  IMAD R3, R8, R21, R20 ;  /* 0x0000001508037224 */ /* 0x004fc400078e0214 */
[----:B---3--:R-:W-:Y:S02]  /*0fd0*/  IMAD R6, R9, R25, R6 ;  /* 0x0000001909067224 */ /* 0x008fe400078e0206 */
[----:B------:R-:W-:Y:S02]  /*0fe0*/  IMAD R109, R3, R26, R5 ;  /* 0x0000001a036d7224 */ /* 0x000fe400078e0205 */
[----:B------:R-:W-:-:S03]  /*0ff0*/  IMAD.MOV.U32 R4, RZ, RZ, 0x1 ;  /* 0x00000001ff047424 */ /* 0x000fc600078e00ff */
[----:B------:R-:W-:Y:S02]  /*1000*/  SEL R102, R109, R6, !P1 ;  /* 0x000000066d667207 */ /* 0x000fe40004800000 */
[----:B------:R-:W-:Y:S02]  /*1010*/  PRMT R3, R4, 0x7610, R3 ;  /* 0x0000761004037816 */ /* 0x000fe40000000003 */
[----:B------:R-:W-:-:S07]  /*1020*/  SEL R109, R6, R109, !P1 ;  /* 0x0000006d066d7207 */ /* 0x000fce0004800000 */
.L_x_9:
[----:B------:R-:W-:-:S08]  /*1030*/  NOP ;  /* 0x0000000000007918 */ /* 0x000fd00000000000 */
[----:B------:R-:W0:Y:S02]  /*1040*/  USETMAXREG.TRY_ALLOC.CTAPOOL UP0, 0xe8 ;  /* 0x000000e8000079c8 */ /* 0x000e240008000600 */
[----:B0-----:R-:W-:-:S13]  /*1050*/  PLOP3.LUT P0, PT, PT, PT, UP0, 0x80, 0x0 ;  /* 0x000000000000781c */ /* 0x001fda0003f0f008 */
[----:B------:R-:W-:Y:S05]  /*1060*/  @!P0 BRA `(.L_x_9) ;  /* 0xfffffffc00f08947 */ /* 0x000fea000383ffff */
[----:B------:R-:W-:Y:S01]  /*1070*/  ULDC.64 UR4, c[0x0][0x598] ;  /* 0x0001660000047ab9 */ /* 0x000fe20000000a00 */
[----:B------:R-:W-:Y:S01]  /*1080*/  ULDC.64 UR38, c[0x0][0x208] ;  /* 0x0000820000267ab9 */ /* 0x000fe20000000a00 */
[----:B------:R-:W-:-:S04]  /*1090*/  ISETP.NE.U32.AND P0, PT, RZ, UR4, PT ;  /* 0x00000004ff007c0c */ /* 0x000fc8000bf05070 */
[----:B------:R-:W-:-:S13]  /*10a0*/  ISETP.NE.AND.EX P0, PT, RZ, UR5, PT, P0 ;  /* 0x00000005ff007c0c */ /* 0x000fda000bf05300 */
[----:B------:R-:W-:Y:S05]  /*10b0*/  @!P0 BRA `(.L_x_12) ;  /* 0x00000000001c8947 */ /* 0x000fea0003800000 */
[----:B------:R-:W0:Y:S02]  /*10c0*/  LDC.64 R4, c[0x0][0x598] ;  /* 0x00016600ff047b82 */ /* 0x000e240000000a00 */
[----:B0-----:R-:W2:Y:S02]  /*10d0*/  LDG.E.64 R4, desc[UR38][R4.64] ;  /* 0x0000002604047981 */ /* 0x001ea4000c1e1b00 */
[----:B--2---:R-:W-:-:S04]  /*10e0*/  ISETP.NE.U32.AND P0, PT, R4, RZ, PT ;  /* 0x000000ff0400720c */ /* 0x004fc80003f05070 */
[----:B------:R-:W-:-:S13]  /*10f0*/  ISETP.NE.AND.EX P0, PT, R5, RZ, PT, P0 ;  /* 0x000000ff0500720c */ /* 0x000fda0003f05300 */
[----:B------:R-:W-:Y:S05]  /*1100*/  @!P0 BRA `(.L_x_12) ;  /* 0x0000000000088947 */ /* 0x000fea0003800000 */
[----:B------:R0:W5:Y:S01]  /*1110*/  LD.E R90, desc[UR38][R4.64] ;  /* 0x00000026045a7980 */ /* 0x000162000c101900 */
[----:B------:R-:W-:Y:S05]  /*1120*/  BRA `(.L_x_13) ;  /* 0x0000000000247947 */ /* 0x000fea0003800000 */
.L_x_12:
[----:B------:R-:W-:Y:S02]  /*1130*/  ULDC.64 UR4, c[0x0][0x588] ;  /* 0x0001620000047ab9 */ /* 0x000fe40000000a00 */
[----:B------:R-:W-:-:S04]  /*1140*/  ISETP.NE.U32.AND P0, PT, RZ, UR4, PT ;  /* 0x00000004ff007c0c */ /* 0x000fc8000bf05070 */
[----:B------:R-:W-:-:S13]  /*1150*/  ISETP.NE.AND.EX P0, PT, RZ, UR5, PT, P0 ;  /* 0x00000005ff007c0c */ /* 0x000fda000bf05300 */
[----:B------:R-:W-:Y:S05]  /*1160*/  @!P0 BRA `(.L_x_14) ;  /* 0x00000000000c8947 */ /* 0x000fea0003800000 */
[----:B------:R-:W0:Y:S02]  /*1170*/  LDC.64 R90, c[0x0][0x588] ;  /* 0x00016200ff5a7b82 */ /* 0x000e240000000a00 */
[----:B0-----:R1:W5:Y:S01]  /*1180*/  LDG.E R90, desc[UR38][R90.64] ;  /* 0x000000265a5a7981 */ /* 0x001362000c1e1900 */
[----:B------:R-:W-:Y:S05]  /*1190*/  BRA `(.L_x_13) ;  /* 0x0000000000087947 */ /* 0x000fea0003800000 */
.L_x_14:
[----:B------:R-:W-:Y:S02]  /*11a0*/  ULDC UR4, c[0x0][0x580] ;  /* 0x0001600000047ab9 */ /* 0x000fe40000000800 */
[----:B------:R-:W-:-:S07]  /*11b0*/  IMAD.U32 R90, RZ, RZ, UR4 ;  /* 0x00000004ff5a7e24 */ /* 0x000fce000f8e00ff */
.L_x_13:
[----:B------:R-:W-:Y:S02]  /*11c0*/  ULDC.64 UR4, c[0x0][0x5a0] ;  /* 0x0001680000047ab9 */ /* 0x000fe40000000a00 */
[----:B------:R-:W-:-:S04]  /*11d0*/  ISETP.NE.U32.AND P0, PT, RZ, UR4, PT ;  /* 0x00000004ff007c0c */ /* 0x000fc8000bf05070 */
[----:B------:R-:W-:-:S13]  /*11e0*/  ISETP.NE.AND.EX P0, PT, RZ, UR5, PT, P0 ;  /* 0x00000005ff007c0c */ /* 0x000fda000bf05300 */
[----:B------:R-:W-:Y:S05]  /*11f0*/  @!P0 BRA `(.L_x_15) ;  /* 0x00000000001c8947 */ /* 0x000fea0003800000 */
[----:B0-----:R-:W0:Y:S02]  /*1200*/  LDC.64 R4, c[0x0][0x5a0] ;  /* 0x00016800ff047b82 */ /* 0x001e240000000a00 */
[----:B0-----:R-:W2:Y:S02]  /*1210*/  LDG.E.64 R4, desc[UR38][R4.64] ;  /* 0x0000002604047981 */ /* 0x001ea4000c1e1b00 */
[----:B--2---:R-:W-:-:S04]  /*1220*/  ISETP.NE.U32.AND P0, PT, R4, RZ, PT ;  /* 0x000000ff0400720c */ /* 0x004fc80003f05070 */
[----:B------:R-:W-:-:S13]  /*1230*/  ISETP.NE.AND.EX P0, PT, R5, RZ, PT, P0 ;  /* 0x000000ff0500720c */ /* 0x000fda0003f05300 */
[----:B------:R-:W-:Y:S05]  /*1240*/  @!P0 BRA `(.L_x_15) ;  /* 0x0000000000088947 */ /* 0x000fea0003800000 */
[----:B-1----:R0:W5:Y:S01]  /*1250*/  LD.E R91, desc[UR38][R4.64] ;  /* 0x00000026045b7980 */ /* 0x002162000c101900 */
[----:B------:R-:W-:Y:S05]  /*1260*/  BRA `(.L_x_16) ;  /* 0x0000000000247947 */ /* 0x000fea0003800000 */
.L_x_15:
[----:B------:R-:W-:Y:S02]  /*1270*/  ULDC.64 UR4, c[0x0][0x590] ;  /* 0x0001640000047ab9 */ /* 0x000fe40000000a00 */
[----:B------:R-:W-:-:S04]  /*1280*/  ISETP.NE.U32.AND P0, PT, RZ, UR4, PT ;  /* 0x00000004ff007c0c */ /* 0x000fc8000bf05070 */
[----:B------:R-:W-:-:S13]  /*1290*/  ISETP.NE.AND.EX P0, PT, RZ, UR5, PT, P0 ;  /* 0x00000005ff007c0c */ /* 0x000fda000bf05300 */
[----:B------:R-:W-:Y:S05]  /*12a0*/  @!P0 BRA `(.L_x_17) ;  /* 0x00000000000c8947 */ /* 0x000fea0003800000 */
[----:B0-----:R-:W1:Y:S02]  /*12b0*/  LDC.64 R4, c[0x0][0x590] ;  /* 0x00016400ff047b82 */ /* 0x001e640000000a00 */
[----:B-1----:R1:W5:Y:S01]  /*12c0*/  LDG.E R91, desc[UR38][R4.64] ;  /* 0x00000026045b7981 */ /* 0x002362000c1e1900 */
[----:B------:R-:W-:Y:S05]  /*12d0*/  BRA `(.L_x_16) ;  /* 0x0000000000087947 */ /* 0x000fea0003800000 */
.L_x_17:
[----:B------:R-:W-:Y:S02]  /*12e0*/  ULDC UR4, c[0x0][0x584] ;  /* 0x0001610000047ab9 */ /* 0x000fe40000000800 */
[----:B-1----:R-:W-:-:S07]  /*12f0*/  IMAD.U32 R91, RZ, RZ, UR4 ;  /* 0x00000004ff5b7e24 */ /* 0x002fce000f8e00ff */
.L_x_16:
[----:B------:R-:W-:-:S13]  /*1300*/  LOP3.LUT P0, RZ, R3, 0xff, RZ, 0xc0, !PT ;  /* 0x000000ff03ff7812 */ /* 0x000fda000780c0ff */
[----:B------:R-:W-:Y:S05]  /*1310*/  @!P0 EXIT ;  /* 0x000000000000894d */ /* 0x000fea0003800000 */
[----:B------:R-:W2:Y:S01]  /*1320*/  LDC R96, c[0x0][0x658] ;  /* 0x00019600ff607b82 */ /* 0x000ea20000000800 */
[----:B------:R-:W-:Y:S01]  /*1330*/  ULDC.64 UR6, c[0x0][0x288] ;  /* 0x0000a20000067ab9 */ /* 0x000fe20000000a00 */
[----:B------:R-:W-:Y:S01]  /*1340*/  LOP3.LUT R7, R7, 0x1, RZ, 0xc0, !PT ;  /* 0x0000000107077812 */ /* 0x000fe200078ec0ff */
[----:B------:R-:W-:Y:S01]  /*1350*/  UIADD3 UR4, UR7, 0x1f, URZ ;  /* 0x0000001f07047890 */ /* 0x000fe2000fffe03f */
[----:B------:R-:W-:Y:S01]  /*1360*/  SHF.R.U32.HI R3, RZ, 0x2, R98 ;  /* 0x00000002ff037819 */ /* 0x000fe20000011662 */
[----:B01----:R-:W-:Y:S01]  /*1370*/  IMAD.U32 R4, RZ, RZ, UR6 ;  /* 0x00000006ff047e24 */ /* 0x003fe2000f8e00ff */
[----:B------:R-:W-:Y:S01]  /*1380*/  SHF.R.U32.HI R0, RZ, 0x1, R0 ;  /* 0x00000001ff007819 */ /* 0x000fe20000011600 */
[----:B------:R-:W-:Y:S01]  /*1390*/  USHF.R.S32.HI UR5, URZ, 0x1f, UR4 ;  /* 0x0000001f3f057899 */ /* 0x000fe20008011404 */
[----:B------:R-:W0:Y:S01]  /*13a0*/  LDC.64 R92, c[0x0][0x5c8] ;  /* 0x00017200ff5c7b82 */ /* 0x000e220000000a00 */
[----:B------:R-:W-:Y:S01]  /*13b0*/  LOP3.LUT R97, R98, 0x3, RZ, 0xc0, !PT ;  /* 0x0000000362617812 */ /* 0x000fe200078ec0ff */
[----:B------:R-:W-:Y:S01]  /*13c0*/  IMAD.SHL.U32 R88, R7, 0x40, RZ ;  /* 0x0000004007587824 */ /* 0x000fe200078e00ff */
[----:B------:R-:W-:Y:S01]  /*13d0*/  LOP3.LUT R3, R3, 0x7, RZ, 0xc0, !PT ;  /* 0x0000000703037812 */ /* 0x000fe200078ec0ff */
[----:B------:R-:W-:Y:S01]  /*13e0*/  ULEA.HI UR5, UR5, UR4, URZ, 0x5 ;  /* 0x0000000405057291 */ /* 0x000fe2000f8f283f */
[----:B------:R-:W-:Y:S01]  /*13f0*/  LOP3.LUT R0, R0, 0x30, RZ, 0xc0, !PT ;  /* 0x0000003000007812 */ /* 0x000fe200078ec0ff */
[----:B------:R-:W-:Y:S01]  /*1400*/  IMAD R97, R97, -0x2, R4 ;  /* 0xfffffffe61617824 */ /* 0x000fe200078e0204 */
[--C-:B------:R-:W-:Y:S01]  /*1410*/  LOP3.LUT R88, R88, 0x40, R3.reuse, 0xe2, !PT ;  /* 0x0000004058587812 */ /* 0x100fe200078ee203 */
[----:B------:R-:W-:Y:S01]  /*1420*/  USHF.R.S32.HI UR43, URZ, 0x5, UR5 ;  /* 0x000000053f2b7899 */ /* 0x000fe20008011405 */
[----:B------:R-:W-:Y:S01]  /*1430*/  IADD3 R4, RZ, -R0, -R3 ;  /* 0x80000000ff047210 */ /* 0x000fe20007ffe803 */
[----:B------:R-:W-:Y:S01]  /*1440*/  IMAD.MOV.U32 R3, RZ, RZ, -0x1 ;  /* 0xffffffffff037424 */ /* 0x000fe200078e00ff */
[----:B------:R-:W-:Y:S01]  /*1450*/  LOP3.LUT R99, R98, 0x80, RZ, 0xc0, !PT ;  /* 0x0000008062637812 */ /* 0x000fe200078ec0ff */
[----:B------:R-:W-:Y:S01]  /*1460*/  IMAD.MOV.U32 R5, RZ, RZ, 0x1 ;  /* 0x00000001ff057424 */ /* 0x000fe200078e00ff */
[----:B------:R-:W-:Y:S01]  /*1470*/  UISETP.LT.AND UP0, UPT, UR43, 0x1, UPT ;  /* 0x000000012b00788c */ /* 0x000fe2000bf01270 */
[----:B------:R-:W-:Y:S01]  /*1480*/  IMAD R4, R7, -0x40, R4 ;  /* 0xffffffc007047824 */ /* 0x000fe200078e0204 */
[----:B------:R-:W-:Y:S01]  /*1490*/  ULDC UR4, c[0x0][0x284] ;  /* 0x0000a10000047ab9 */ /* 0x000fe20000000800 */
[----:B--2---:R-:W-:Y:S01]  /*14a0*/  SHF.L.U32 R3, R3, R96, RZ ;  /* 0x0000006003037219 */ /* 0x004fe200000006ff */
[----:B------:R-:W-:Y:S01]  /*14b0*/  USEL UR44, UR43, 0x1, UP0 ;  /* 0x000000012b2c7887 */ /* 0x000fe20008000000 */
[----:B------:R-:W-:Y:S01]  /*14c0*/  LOP3.LUT R88, R88, R0, RZ, 0xfc, !PT ;  /* 0x0000000058587212 */ /* 0x000fe200078efcff */
[----:B------:R-:W-:Y:S01]  /*14d0*/  IMAD.SHL.U32 R98, R98, 0x2, RZ ;  /* 0x0000000262627824 */ /* 0x000fe200078e00ff */
[----:B------:R-:W-:Y:S01]  /*14e0*/  SHF.L.U32 R96, R5, R96, RZ ;  /* 0x0000006005607219 */ /* 0x000fe200000006ff */
[----:B------:R-:W-:Y:S01]  /*14f0*/  VIADD R101, R4, UR4 ;  /* 0x0000000404657c36 */ /* 0x000fe20008000000 */
[----:B------:R-:W-:Y:S01]  /*1500*/  LOP3.LUT R114, R18, 0x1, RZ, 0xfc, !PT ;  /* 0x0000000112727812 */ /* 0x000fe200078efcff */
[----:B------:R-:W-:Y:S01]  /*1510*/  IMAD.MOV.U32 R89, RZ, RZ, RZ ;  /* 0x000000ffff597224 */ /* 0x000fe200078e00ff */
[C-C-:B0-----:R-:W-:Y:S01]  /*1520*/  SHF.L.U64.HI R94, R92.reuse, 0x7, R93.reuse ;  /* 0x000000075c5e7819 */ /* 0x141fe2000001025d */
[----:B------:R-:W-:Y:S01]  /*1530*/  UIADD3 UR44, UR43, -UR44, URZ ;  /* 0x8000002c2b2c7290 */ /* 0x000fe2000fffe03f */
[C---:B------:R-:W-:Y:S01]  /*1540*/  SHF.L.U64.HI R95, R92.reuse, 0x3, R93 ;  /* 0x000000035c5f7819 */ /* 0x040fe2000001025d */
[C---:B------:R-:W-:Y:S01]  /*1550*/  IMAD.SHL.U32 R93, R92.reuse, 0x80, RZ ;  /* 0x000000805c5d7824 */ /* 0x040fe200078e00ff */
[----:B------:R-:W-:Y:S01]  /*1560*/  SHF.R.U32.HI R99, RZ, 0x7, R99 ;  /* 0x00000007ff637819 */ /* 0x000fe20000011663 */
[----:B------:R-:W-:Y:S01]  /*1570*/  IMAD.SHL.U32 R92, R92, 0x8, RZ ;  /* 0x000000085c5c7824 */ /* 0x000fe200078e00ff */
[----:B------:R-:W-:Y:S01]  /*1580*/  LOP3.LUT R100, RZ, R3, RZ, 0x33, !PT ;  /* 0x00000003ff647212 */ /* 0x000fe200078e33ff */
[----:B------:R-:W-:Y:S01]  /*1590*/  UMOV UR40, URZ ;  /* 0x0000003f00287c82 */ /* 0x000fe20008000000 */
[----:B------:R-:W-:-:S05]  /*15a0*/  UMOV UR41, URZ ;  /* 0x0000003f00297c82 */ /* 0x000fca0008000000 */
.L_x_161:
[----:B0-----:R-:W0:Y:S01]  /*15b0*/  SHFL.IDX PT, R0, R99, RZ, 0x1f ;  /* 0x00001fff63007589 */ /* 0x001e2200000e0000 */
[----:B-1----:R-:W1:Y:S01]  /*15c0*/  S2UR UR7, SR_CgaCtaId ;  /* 0x00000000000779c3 */ /* 0x002e620000008800 */
[----:B------:R-:W-:Y:S01]  /*15d0*/  UMOV UR6, 0x400 ;  /* 0x0000040000067882 */ /* 0x000fe20000000000 */
[----:B0-----:R-:W-:Y:S01]  /*15e0*/  R2UR UR4, R0 ;  /* 0x00000000000472ca */ /* 0x001fe200000e0000 */
[----:B-1----:R-:W-:-:S12]  /*15f0*/  ULEA UR6, UR7, UR6, 0x18 ;  /* 0x0000000607067291 */ /* 0x002fd8000f8ec03f */
[----:B------:R-:W-:-:S04]  /*1600*/  ULEA.HI UR5, UR4, UR4, URZ, 0x1 ;  /* 0x0000000404057291 */ /* 0x000fc8000f8f083f */
[----:B------:R-:W-:-:S04]  /*1610*/  ULOP3.LUT UR5, UR5, 0xffffe, URZ, 0xc0, !UPT ;  /* 0x000ffffe05057892 */ /* 0x000fc8000f8ec03f */
[----:B------:R-:W-:-:S03]  /*1620*/  UIADD3 UR5, UR4, -UR5, URZ ;  /* 0x8000000504057290 */ /* 0x000fc6000fffe03f */
[----:B------:R-:W-:Y:S01]  /*1630*/  ULDC UR4, c[0x0][0x28c] ;  /* 0x0000a30000047ab9 */ /* 0x000fe20000000800 */
[----:B------:R-:W-:Y:S01]  /*1640*/  ULEA UR5, UR5, UR6, 0xc ;  /* 0x0000000605057291 */ /* 0x000fe2000f8e603f */
[----:B------:R-:W-:-:S03]  /*1650*/  ISETP.LT.AND P0, PT, RZ, UR4, PT ;  /* 0x00000004ff007c0c */ /* 0x000fc6000bf01270 */
[----:B------:R-:W-:-:S04]  /*1660*/  UIADD3 UR5, UR5, 0x180, URZ ;  /* 0x0000018005057890 */ /* 0x000fc8000fffe03f */
[----:B------:R-:W-:-:S04]  /*1670*/  USHF.R.U32.HI UR5, URZ, 0x4, UR5 ;  /* 0x000000043f057899 */ /* 0x000fc80008011605 */
[----:B------:R-:W-:-:S04]  /*1680*/  ULOP3.LUT UR5, UR5, 0x3fff, URZ, 0xc0, !UPT ;  /* 0x00003fff05057892 */ /* 0x000fc8000f8ec03f */
[----:B------:R-:W-:Y:S01]  /*1690*/  ULOP3.LUT UR45, UR5, 0x10000, URZ, 0xfc, !UPT ;  /* 0x00010000052d7892 */ /* 0x000fe2000f8efc3f */
[----:B--2345:R-:W-:Y:S11]  /*16a0*/  @P0 BRA `(.L_x_18) ;  /* 0x0000000000400947 */ /* 0x03cff60003800000 */
[----:B------:R-:W-:Y:S01]  /*16b0*/  MOV R0, 0x0 ;  /* 0x0000000000007802 */ /* 0x000fe20000000f00 */
[----:B------:R-:W-:Y:S01]  /*16c0*/  ULDC.64 UR4, c[0x4][0x68] ;  /* 0x01001a0000047ab9 */ /* 0x000fe20000000a00 */
[----:B------:R-:W-:Y:S01]  /*16d0*/  ULDC.64 UR6, c[0x4][0x8] ;  /* 0x0100020000067ab9 */ /* 0x000fe20000000a00 */
[----:B------:R-:W-:Y:S01]  /*16e0*/  IMAD.U32 R4, RZ, RZ, UR4 ;  /* 0x00000004ff047e24 */ /* 0x000fe2000f8e00ff */
[----:B------:R0:W1:Y:S01]  /*16f0*/  LDC.64 R14, c[0x4][R0] ;  /* 0x01000000000e7b82 */ /* 0x0000620000000a00 */
[----:B------:R-:W-:Y:S01]  /*1700*/  IMAD.U32 R5, RZ, RZ, UR5 ;  /* 0x00000005ff057e24 */ /* 0x000fe2000f8e00ff */
[----:B------:R-:W-:Y:S01]  /*1710*/  ULDC.64 UR4, c[0x4][0x70] ;  /* 0x01001c0000047ab9 */ /* 0x000fe20000000a00 */
[----:B------:R-:W-:Y:S02]  /*1720*/  IMAD.U32 R10, RZ, RZ, UR6 ;  /* 0x00000006ff0a7e24 */ /* 0x000fe4000f8e00ff */
[----:B------:R-:W-:Y:S02]  /*1730*/  IMAD.U32 R6, RZ, RZ, UR4 ;  /* 0x00000004ff067e24 */ /* 0x000fe4000f8e00ff */
[----:B------:R-:W-:-:S02]  /*1740*/  IMAD.U32 R7, RZ, RZ, UR5 ;  /* 0x00000005ff077e24 */ /* 0x000fc4000f8e00ff */
[----:B------:R-:W-:Y:S02]  /*1750*/  IMAD.U32 R11, RZ, RZ, UR7 ;  /* 0x00000007ff0b7e24 */ /* 0x000fe4000f8e00ff */
[----:B------:R-:W-:Y:S02]  /*1760*/  IMAD.MOV.U32 R8, RZ, RZ, 0x1e1 ;  /* 0x000001e1ff087424 */ /* 0x000fe400078e00ff */
[----:B------:R-:W-:Y:S02]  /*1770*/  IMAD.MOV.U32 R12, RZ, RZ, 0x1 ;  /* 0x00000001ff0c7424 */ /* 0x000fe400078e00ff */
[----:B0-----:R-:W-:-:S07]  /*1780*/  IMAD.MOV.U32 R13, RZ, RZ, RZ ;  /* 0x000000ffff0d7224 */ /* 0x001fce00078e00ff */
[----:B------:R-:W-:-:S07]  /*1790*/  LEPC R20, `(.L_x_18) ;  /* 0x000000001014794e */ /* 0x000fce0000000000 */
[----:B-1---5:R-:W-:Y:S05]  /*17a0*/  CALL.ABS.NOINC R14 ;  /* 0x000000000e007343 */ /* 0x022fea0003c00000 */
.L_x_18:
[----:B------:R-:W-:-:S13]  /*17b0*/  ISETP.NE.AND P0, PT, R114, 0x3, PT ;  /* 0x000000037200780c */ /* 0x000fda0003f05270 */
[----:B------:R-:W-:Y:S05]  /*17c0*/  @!P0 BRA `(.L_x_19) ;  /* 0x0000000000048947 */ /* 0x000fea0003800000 */
[----:B------:R-:W-:Y:S01]  /*17d0*/  BPT.TRAP 0x1 ;  /* 0x000000040000795c */ /* 0x000fe20000300000 */
.L_x_19:
[----:B------:R-:W0:Y:S01]  /*17e0*/  S2UR UR5, SR_CgaCtaId ;  /* 0x00000000000579c3 */ /* 0x000e220000008800 */
[----:B------:R-:W-:Y:S01]  /*17f0*/  UMOV UR4, 0x400 ;  /* 0x0000040000047882 */ /* 0x000fe20000000000 */
[----:B------:R-:W-:Y:S02]  /*1800*/  IMAD.U32 R0, RZ, RZ, UR40 ;  /* 0x00000028ff007e24 */ /* 0x000fe4000f8e00ff */
[----:B------:R-:W-:-:S03]  /*1810*/  IMAD.U32 R3, RZ, RZ, UR41 ;  /* 0x00000029ff037e24 */ /* 0x000fc6000f8e00ff */
[----:B------:R-:W-:Y:S01]  /*1820*/  SHF.L.U32 R0, R0, 0x1f, RZ ;  /* 0x0000001f00007819 */ /* 0x000fe200000006ff */
[----:B0-----:R-:W-:-:S06]  /*1830*/  ULEA UR4, UR5, UR4, 0x18 ;  /* 0x0000000405047291 */ /* 0x001fcc000f8ec03f */
[----:B------:R-:W-:-:S04]  /*1840*/  IMAD.U32 R6, RZ, RZ, UR4 ;  /* 0x00000004ff067e24 */ /* 0x000fc8000f8e00ff */
[----:B------:R-:W-:-:S04]  /*1850*/  IMAD R3, R3, 0x8, R6 ;  /* 0x0000000803037824 */ /* 0x000fc800078e0206 */
[----:B------:R0:W1:Y:S01]  /*1860*/  SYNCS.PHASECHK.TRANS64.TRYWAIT P1, [R3+URZ], R0 ;  /* 0x00000000030075a7 */ /* 0x000062000802017f */
[----:B------:R-:W-:Y:S05]  /*1870*/  @!P0 BRA `(.L_x_20) ;  /* 0x0000000000048947 */ /* 0x000fea0003800000 */
[----:B------:R-:W-:Y:S01]  /*1880*/  BPT.TRAP 0x1 ;  /* 0x000000040000795c */ /* 0x000fe20000300000 */
.L_x_20:
[----:B------:R-:W-:-:S05]  /*1890*/  IMAD.U32 R4, RZ, RZ, UR44 ;  /* 0x0000002cff047e24 */ /* 0x000fca000f8e00ff */
[----:B------:R-:W-:Y:S01]  /*18a0*/  ISETP.GE.AND P2, PT, R4, 0x1, PT ;  /* 0x000000010400780c */ /* 0x000fe20003f46270 */
[----:B-1----:R-:W-:-:S12]  /*18b0*/  @P1 BRA `(.L_x_21) ;  /* 0x0000000000081947 */ /* 0x002fd80003800000 */
[----:B------:R-:W1:Y:S02]  /*18c0*/  SYNCS.PHASECHK.TRANS64.TRYWAIT P1, [R3+URZ], R0 ;  /* 0x00000000030075a7 */ /* 0x000e64000802017f */
[----:B-1----:R-:W-:Y:S05]  /*18d0*/  @!P1 BRA `(.L_x_22) ;  /* 0x0000007400589947 */ /* 0x002fea0003800000 */
.L_x_21:
[----:B------:R-:W-:Y:S05]  /*18e0*/  WARPSYNC.ALL ;  /* 0x0000000000007948 */ /* 0x000fea0003800000 */
[----:B------:R-:W-:Y:S01]  /*18f0*/  R2UR UR4, R6 ;  /* 0x00000000060472ca */ /* 0x000fe200000e0000 */
[----:B------:R-:W-:Y:S01]  /*1900*/  ULEA UR6, UR41, UR45, 0xa ;  /* 0x0000002d29067291 */ /* 0x000fe2000f8e503f */
[----:B------:R-:W-:Y:S01]  /*1910*/  WARPGROUP.ARRIVE ;  /* 0x00000000000079c5 */ /* 0x000fe20000000000 */
[----:B------:R-:W-:Y:S01]  /*1920*/  UMOV UR9, 0x80000020 ;  /* 0x8000002000097882 */ /* 0x000fe20000000000 */
[----:B------:R-:W-:Y:S01]  /*1930*/  UMOV UR11, 0x80000020 ;  /* 0x80000020000b7882 */ /* 0x000fe20000000000 */
[----:B------:R-:W-:-:S03]  /*1940*/  UIADD3 UR7, UR6, 0x200, URZ ;  /* 0x0000020006077890 */ /* 0x000fc6000fffe03f */
[----:B------:R-:W-:-:S05]  /*1950*/  UMOV UR8, UR6 ;  /* 0x0000000600087c82 */ /* 0x000fca0008000000 */
[----:B------:R-:W-:-:S04]  /*1960*/  UIADD3 UR4, UR4, 0x2c180, URZ ;  /* 0x0002c18004047890 */ /* 0x000fc8000fffe03f */
[----:B------:R-:W-:-:S04]  /*1970*/  USHF.R.U32.HI UR4, URZ, 0x4, UR4 ;  /* 0x000000043f047899 */ /* 0x000fc80008011604 */
[----:B------:R-:W-:-:S04]  /*1980*/  ULOP3.LUT UR4, UR4, 0x3fff, URZ, 0xc0, !UPT ;  /* 0x00003fff04047892 */ /* 0x000fc8000f8ec03f */
[----:B------:R-:W-:-:S04]  /*1990*/  ULOP3.LUT UR4, UR4, 0x10000, URZ, 0xfc, !UPT ;  /* 0x0001000004047892 */ /* 0x000fc8000f8efc3f */
[----:B------:R-:W-:-:S07]  /*19a0*/  ULEA UR5, UR41, UR4, 0x8 ;  /* 0x0000000429057291 */ /* 0x000fce000f8e403f */
[----:B------:R-:W-:Y:S02]  /*19b0*/  UMOV UR10, UR5 ;  /* 0x00000005000a7c82 */ /* 0x000fe40008000000 */
[----:B------:R-:W-:Y:S01]  /*19c0*/  HGMMA.64x64x16.F32 R56, gdesc[UR8], RZ, !UPT, gsb0 ;  /* 0x00e00000083879f0 */ /* 0x000fe2000c0008ff */
[----:B------:R-:W-:Y:S01]  /*19d0*/  UMOV UR8, UR7 ;  /* 0x0000000700087c82 */ /* 0x000fe20008000000 */
[----:B------:R-:W-:Y:S01]  /*19e0*/  UMOV UR9, 0x80000020 ;  /* 0x8000002000097882 */ /* 0x000fe20000000000 */
[----:B------:R-:W-:Y:S02]  /*19f0*/  WARPGROUP.DEPBAR.LE gsb0, 0x0 ;  /* 0x00008000000079c5 */ /* 0x000fe40000010000 */
[----:B------:R-:W-:-:S06]  /*1a00*/  WARPGROUP.ARRIVE ;  /* 0x00000000000079c5 */ /* 0x000fcc0000000000 */
[----:B------:R-:W-:Y:S01]  /*1a10*/  HGMMA.64x64x16.F32 R24, gdesc[UR8], RZ, !UPT, gsb0 ;  /* 0x00e00000081879f0 */ /* 0x000fe2000c0008ff */
[----:B------:R-:W-:Y:S02]  /*1a20*/  UIADD3 UR8, UR6, 0x2, URZ ;  /* 0x0000000206087890 */ /* 0x000fe4000fffe03f */
[----:B------:R-:W-:Y:S01]  /*1a30*/  UIADD3 UR10, UR5, 0x2, URZ ;  /* 0x00000002050a7890 */ /* 0x000fe2000fffe03f */
[----:B------:R-:W-:Y:S01]  /*1a40*/  UMOV UR9, 0x80000020 ;  /* 0x8000002000097882 */ /* 0x000fe20000000000 */
[----:B------:R-:W-:Y:S01]  /*1a50*/  UMOV UR11, 0x80000020 ;  /* 0x80000020000b7882 */ /* 0x000fe20000000000 */
[----:B------:R-:W-:Y:S01]  /*1a60*/  UIADD3 UR6, UR6, 0x202, URZ ;  /* 0x0000020206067890 */ /* 0x000fe2000fffe03f */
[----:B------:R-:W-:Y:S02]  /*1a70*/  WARPGROUP.DEPBAR.LE gsb0, 0x0 ;  /* 0x00008000000079c5 */ /* 0x000fe40000010000 */
[----:B------:R-:W-:-:S06]  /*1a80*/  WARPGROUP.ARRIVE ;  /* 0x00000000000079c5 */ /* 0x000fcc0000000000 */
[----:B------:R-:W-:Y:S01]  /*1a90*/  HGMMA.64x64x16.F32 R56, gdesc[UR8], R56, gsb0 ;  /* 0x00e00000083879f0 */ /* 0x000fe20008000838 */
[----:B------:R-:W-:Y:S01]  /*1aa0*/  UMOV UR8, UR6 ;  /* 0x0000000600087c82 */ /* 0x000fe20008000000 */
[----:B------:R-:W-:Y:S01]  /*1ab0*/  UMOV UR9, 0x80000020 ;  /* 0x8000002000097882 */ /* 0x000fe20000000000 */
[----:B------:R-:W-:Y:S02]  /*1ac0*/  WARPGROUP.DEPBAR.LE gsb0, 0x0 ;  /* 0x00008000000079c5 */ /* 0x000fe40000010000 */
[----:B------:R-:W-:-:S06]  /*1ad0*/  WARPGROUP.ARRIVE ;  /* 0x00000000000079c5 */ /* 0x000fcc0000000000 */
[----:B------:R-:W-:Y:S03]  /*1ae0*/  HGMMA.64x64x16.F32 R24, gdesc[UR8], R24, gsb0 ;  /* 0x00e00000081879f0 */ /* 0x000fe60008000818 */
[----:B------:R-:W-:Y:S02]  /*1af0*/  WARPGROUP.DEPBAR.LE gsb0, 0x0 ;  /* 0x00008000000079c5 */ /* 0x000fe40000010000 */
[----:B------:R-:W-:Y:S05]  /*1b00*/  @!P2 BRA `(.L_x_23) ;  /* 0x000000040020a947 */ /* 0x000fea0003800000 */
[----:B------:R-:W-:Y:S01]  /*1b10*/  UIADD3 UR5, UR41, 0x1, URZ ;  /* 0x0000000129057890 */ /* 0x000fe2000fffe03f */
[----:B01----:R-:W-:Y:S02]  /*1b20*/  IMAD.U32 R0, RZ, RZ, UR44 ;  /* 0x0000002cff007e24 */ /* 0x003fe4000f8e00ff */
[----:B------:R-:W-:Y:S01]  /*1b30*/  IMAD.U32 R3, RZ, RZ, UR41 ;  /* 0x00000029ff037e24 */ /* 0x000fe2000f8e00ff */
[----:B------:R-:W-:-:S04]  /*1b40*/  UISETP.NE.AND UP0, UPT, UR5, 0xb, UPT ;  /* 0x0000000b0500788c */ /* 0x000fc8000bf05270 */
[----:B------:R-:W-:Y:S02]  /*1b50*/  USEL UR6, URZ, 0x1, UP0 ;  /* 0x000000013f067887 */ /* 0x000fe40008000000 */
[----:B------:R-:W-:Y:S02]  /*1b60*/  USEL UR5, UR5, URZ, UP0 ;  /* 0x0000003f05057287 */ /* 0x000fe40008000000 */
[----:B------:R-:W-:-:S06]  /*1b70*/  ULOP3.LUT UR6, UR40, UR6, URZ, 0x3c, !UPT ;  /* 0x0000000628067292 */ /* 0x000fcc000f8e3c3f */
[----:B------:R-:W-:-:S07]  /*1b80*/  IMAD.U32 R7, RZ, RZ, UR6 ;  /* 0x00000006ff077e24 */ /* 0x000fce000f8e00ff */
.L_x_30:
[----:B------:R-:W-:Y:S05]  /*1b90*/  @!P0 BRA `(.L_x_24) ;  /* 0x0000000000048947 */ /* 0x000fea0003800000 */
[----:B------:R-:W-:Y:S01]  /*1ba0*/  BPT.TRAP 0x1 ;  /* 0x000000040000795c */ /* 0x000fe20000300000 */
.L_x_24:
[----:B------:R-:W0:Y:S01]  /*1bb0*/  S2UR UR7, SR_CgaCtaId ;  /* 0x00000000000779c3 */ /* 0x000e220000008800 */
[----:B------:R-:W-:Y:S01]  /*1bc0*/  UMOV UR6, 0x400 ;  /* 0x0000040000067882 */ /* 0x000fe20000000000 */
[----:B------:R-:W-:Y:S01]  /*1bd0*/  IMAD.U32 R5, RZ, RZ, UR5 ;  /* 0x00000005ff057e24 */ /* 0x000fe2000f8e00ff */
[----:B------:R-:W-:Y:S01]  /*1be0*/  SHF.L.U32 R4, R7, 0x1f, RZ ;  /* 0x0000001f07047819 */ /* 0x000fe200000006ff */
[----:B0-----:R-:W-:-:S06]  /*1bf0*/  ULEA UR6, UR7, UR6, 0x18 ;  /* 0x0000000607067291 */ /* 0x001fcc000f8ec03f */
[----:B------:R-:W-:-:S04]  /*1c00*/  IMAD.U32 R6, RZ, RZ, UR6 ;  /* 0x00000006ff067e24 */ /* 0x000fc8000f8e00ff */
[----:B------:R-:W-:-:S04]  /*1c10*/  IMAD R5, R5, 0x8, R6 ;  /* 0x0000000805057824 */ /* 0x000fc800078e0206 */
[----:B------:R0:W1:Y:S01]  /*1c20*/  SYNCS.PHASECHK.TRANS64.TRYWAIT P1, [R5+URZ], R4 ;  /* 0x00000004050075a7 */ /* 0x000062000802017f */
[----:B------:R-:W-:Y:S05]  /*1c30*/  @!P0 BRA `(.L_x_25) ;  /* 0x0000000000048947 */ /* 0x000fea0003800000 */
[----:B------:R-:W-:Y:S01]  /*1c40*/  BPT.TRAP 0x1 ;  /* 0x000000040000795c */ /* 0x000fe20000300000 */
.L_x_25:
[----:B-1----:R-:W-:Y:S05]  /*1c50*/  @P1 BRA `(.L_x_26) ;  /* 0x0000000000081947 */ /* 0x002fea0003800000 */
[----:B------:R-:W1:Y:S02]  /*1c60*/  SYNCS.PHASECHK.TRANS64.TRYWAIT P1, [R5+URZ], R4 ;  /* 0x00000004050075a7 */ /* 0x000e64000802017f */
[----:B-1----:R-:W-:Y:S05]  /*1c70*/  @!P1 BRA `(.L_x_27) ;  /* 0x0000007000849947 */ /* 0x002fea0003800000 */
.L_x_26:
[----:B------:R-:W-:Y:S01]  /*1c80*/  ULEA UR6, UR5, UR4, 0x8 ;  /* 0x0000000405067291 */ /* 0x000fe2000f8e403f */
[----:B------:R-:W-:Y:S01]  /*1c90*/  WARPGROUP.ARRIVE ;  /* 0x00000000000079c5 */ /* 0x000fe20000000000 */
[----:B------:R-:W-:Y:S01]  /*1ca0*/  ULEA UR7, UR5, UR45, 0xa ;  /* 0x0000002d05077291 */ /* 0x000fe2000f8e503f */
[----:B------:R-:W-:Y:S01]  /*1cb0*/  UMOV UR11, 0x80000020 ;  /* 0x80000020000b7882 */ /* 0x000fe20000000000 */
[----:B------:R-:W-:Y:S02]  /*1cc0*/  UMOV UR9, 0x80000020 ;  /* 0x8000002000097882 */ /* 0x000fe40000000000 */
[----:B------:R-:W-:Y:S01]  /*1cd0*/  UIADD3 UR12, UR7, 0x200, URZ ;  /* 0x00000200070c7890 */ /* 0x000fe2000fffe03f */
[----:B------:R-:W-:Y:S02]  /*1ce0*/  UMOV UR10, UR6 ;  /* 0x00000006000a7c82 */ /* 0x000fe40008000000 */
[----:B------:R-:W-:Y:S02]  /*1cf0*/  UMOV UR8, UR7 ;  /* 0x0000000700087c82 */ /* 0x000fe40008000000 */
[----:B------:R-:W-:Y:S01]  /*1d00*/  HGMMA.64x64x16.F32 R56, gdesc[UR8], R56, gsb0 ;  /* 0x00e00000083879f0 */ /* 0x000fe20008000838 */
[----:B------:R-:W-:Y:S01]  /*1d10*/  UMOV UR9, 0x80000020 ;  /* 0x8000002000097882 */ /* 0x000fe20000000000 */
[----:B------:R-:W-:Y:S01]  /*1d20*/  UMOV UR8, UR12 ;  /* 0x0000000c00087c82 */ /* 0x000fe20008000000 */
[----:B------:R-:W-:-:S02]  /*1d30*/  WARPGROUP.DEPBAR.LE gsb0, 0x0 ;  /* 0x00008000000079c5 */ /* 0x000fc40000010000 */
[----:B------:R-:W-:-:S06]  /*1d40*/  WARPGROUP.ARRIVE ;  /* 0x00000000000079c5 */ /* 0x000fcc0000000000 */
[----:B------:R-:W-:Y:S01]  /*1d50*/  HGMMA.64x64x16.F32 R24, gdesc[UR8], R24, gsb0 ;  /* 0x00e00000081879f0 */ /* 0x000fe20008000818 */
        /* <DEDUP_REMOVED lines=15> */
[----:B------:R-:W-:Y:S01]  /*1e50*/  BPT.TRAP 0x1 ;  /* 0x000000040000795c */ /* 0x000fe20000300000 */
.L_x_28:
[----:B------:R-:W-:-:S13]  /*1e60*/  ISETP.NE.AND P1, PT, R22, RZ, PT ;  /* 0x000000ff1600720c */ /* 0x000fda0003f25270 */
[----:B01----:R-:W-:-:S04]  /*1e70*/  @P1 IMAD R4, R3, 0x8, R6 ;  /* 0x0000000803041824 */ /* 0x003fc800078e0206 */
[----:B------:R-:W-:-:S05]  /*1e80*/  @P1 VIADD R4, R4, 0x58 ;  /* 0x0000005804041836 */ /* 0x000fca0000000000 */
[----:B------:R-:W-:-:S04]  /*1e90*/  @P1 PRMT R4, R19, 0x654, R4 ;  /* 0x0000065413041816 */ /* 0x000fc80000000004 */
[----:B------:R0:W-:Y:S01]  /*1ea0*/  @P1 SYNCS.ARRIVE.TRANS64.RED.A1T0 RZ, [R4+URZ], RZ ;  /* 0x000000ff04ff19a7 */ /* 0x0001e2000810043f */
[----:B------:R-:W-:-:S13]  /*1eb0*/  ISETP.GT.U32.AND P1, PT, R18, 0x1, PT ;  /* 0x000000011200780c */ /* 0x000fda0003f24070 */
[----:B0-----:R-:W-:Y:S05]  /*1ec0*/  @P1 BRA `(.L_x_29) ;  /* 0x0000000000041947 */ /* 0x001fea0003800000 */
[----:B------:R-:W-:Y:S01]  /*1ed0*/  BPT.TRAP 0x1 ;  /* 0x000000040000795c */ /* 0x000fe20000300000 */
.L_x_29:
[----:B------:R-:W-:Y:S01]  /*1ee0*/  UIADD3 UR5, UR5, 0x1, URZ ;  /* 0x0000000105057890 */ /* 0x000fe2000fffe03f */
[C---:B------:R-:W-:Y:S01]  /*1ef0*/  ISETP.GT.AND P2, PT, R0.reuse, 0x1, PT ;  /* 0x000000010000780c */ /* 0x040fe20003f44270 */
[----:B------:R-:W-:Y:S02]  /*1f00*/  VIADD R3, R3, 0x1 ;  /* 0x0000000103037836 */ /* 0x000fe40000000000 */
[----:B------:R-:W-:Y:S01]  /*1f10*/  UISETP.NE.AND UP0, UPT, UR5, 0xb, UPT ;  /* 0x0000000b0500788c */ /* 0x000fe2000bf05270 */
[----:B------:R-:W-:Y:S02]  /*1f20*/  VIADD R0, R0, 0xffffffff ;  /* 0xffffffff00007836 */ /* 0x000fe40000000000 */
[C---:B------:R-:W-:Y:S01]  /*1f30*/  ISETP.NE.AND P1, PT, R3.reuse, 0xb, PT ;  /* 0x0000000b0300780c */ /* 0x040fe20003f25270 */
[----:B------:R-:W-:Y:S02]  /*1f40*/  USEL UR6, URZ, 0x1, UP0 ;  /* 0x000000013f067887 */ /* 0x000fe40008000000 */
[----:B------:R-:W-:Y:S01]  /*1f50*/  USEL UR5, UR5, URZ, UP0 ;  /* 0x0000003f05057287 */ /* 0x000fe20008000000 */
[----:B------:R-:W-:-:S03]  /*1f60*/  SEL R3, R3, RZ, P1 ;  /* 0x000000ff03037207 */ /* 0x000fc60000800000 */
[----:B------:R-:W-:Y:S01]  /*1f70*/  LOP3.LUT R7, R7, UR6, RZ, 0x3c, !PT ;  /* 0x0000000607077c12 */ /* 0x000fe2000f8e3cff */
[----:B------:R-:W-:Y:S07]  /*1f80*/  @P2 BRA `(.L_x_30) ;  /* 0xfffffffc00002947 */ /* 0x000fee000383ffff */
.L_x_23:
[----:B01----:R-:W0:Y:S02]  /*1f90*/  LDC R0, c[0x0][0x28c] ;  /* 0x0000a300ff007b82 */ /* 0x003e240000000800 */
[----:B0-----:R-:W-:-:S13]  /*1fa0*/  ISETP.GE.AND P1, PT, R0, 0x1, PT ;  /* 0x000000010000780c */ /* 0x001fda0003f26270 */
[----:B------:R-:W-:Y:S05]  /*1fb0*/  @!P1 BRA `(.L_x_31) ;  /* 0x0000000000449947 */ /* 0x000fea0003800000 */
[----:B------:R-:W-:Y:S05]  /*1fc0*/  @!P0 BRA `(.L_x_32) ;  /* 0x0000000000048947 */ /* 0x000fea0003800000 */
[----:B------:R-:W-:Y:S01]  /*1fd0*/  BPT.TRAP 0x1 ;  /* 0x000000040000795c */ /* 0x000fe20000300000 */
.L_x_32:
[----:B------:R-:W-:-:S13]  /*1fe0*/  ISETP.NE.AND P0, PT, R22, RZ, PT ;  /* 0x000000ff1600720c */ /* 0x000fda0003f05270 */
[----:B------:R-:W-:-:S05]  /*1ff0*/  VOTEU.ANY UP0, P0 ;  /* 0x00000000003f7886 */ /* 0x000fca0000000100 */
[----:B------:R-:W-:-:S06]  /*2000*/  @UP0 UIADD3 UR4, UR44, UR41, URZ ;  /* 0x000000292c040290 */ /* 0x000fcc000fffe03f */
[----:B------:R-:W-:Y:S02]  /*2010*/  IMAD.U32 R4, RZ, RZ, UR4 ;  /* 0x00000004ff047e24 */ /* 0x000fe4000f8e00ff */
[----:B------:R-:W-:Y:S02]  /*2020*/  IMAD.U32 R3, RZ, RZ, UR4 ;  /* 0x00000004ff037e24 */ /* 0x000fe4000f8e00ff */
[----:B------:R-:W-:-:S05]  /*2030*/  @P0 IMAD.WIDE.U32 R4, R4, -0x45d1745d, RZ ;  /* 0xba2e8ba304040825 */ /* 0x000fca00078e00ff */
[----:B------:R-:W-:-:S05]  /*2040*/  @P0 SHF.R.U32.HI R0, RZ, 0x3, R5 ;  /* 0x00000003ff000819 */ /* 0x000fca0000011605 */
[----:B------:R-:W-:-:S04]  /*2050*/  @P0 IMAD R0, R0, -0xb, R3 ;  /* 0xfffffff500000824 */ /* 0x000fc800078e0203 */
[----:B------:R-:W-:-:S04]  /*2060*/  @P0 IMAD R0, R0, 0x8, R6 ;  /* 0x0000000800000824 */ /* 0x000fc800078e0206 */
[----:B------:R-:W-:-:S05]  /*2070*/  @P0 VIADD R0, R0, 0x58 ;  /* 0x0000005800000836 */ /* 0x000fca0000000000 */
[----:B------:R-:W-:-:S04]  /*2080*/  @P0 PRMT R0, R19, 0x654, R0 ;  /* 0x0000065413000816 */ /* 0x000fc80000000000 */
[----:B------:R0:W-:Y:S01]  /*2090*/  @P0 SYNCS.ARRIVE.TRANS64.RED.A1T0 RZ, [R0+URZ], RZ ;  /* 0x000000ff00ff09a7 */ /* 0x0001e2000810043f */
[----:B------:R-:W-:-:S13]  /*20a0*/  ISETP.GT.U32.AND P0, PT, R18, 0x1, PT ;  /* 0x000000011200780c */ /* 0x000fda0003f04070 */
[----:B0-----:R-:W-:Y:S05]  /*20b0*/  @P0 BRA `(.L_x_31) ;  /* 0x0000000000040947 */ /* 0x001fea0003800000 */
[----:B------:R-:W-:Y:S01]  /*20c0*/  BPT.TRAP 0x1 ;  /* 0x000000040000795c */ /* 0x000fe20000300000 */
.L_x_31:
[----:B------:R-:W-:Y:S01]  /*20d0*/  IMAD.SHL.U32 R102, R102, 0x40, RZ ;  /* 0x0000004066667824 */ /* 0x000fe200078e00ff */
[----:B------:R-:W-:Y:S01]  /*20e0*/  UIADD3 UR41, UR43, UR41, URZ ;  /* 0x000000292b297290 */ /* 0x000fe2000fffe03f */
[----:B------:R-:W-:Y:S01]  /*20f0*/  SHF.R.S32.HI R11, RZ, 0x1f, R23 ;  /* 0x0000001fff0b7819 */ /* 0x000fe20000011417 */
[----:B------:R-:W-:Y:S01]  /*2100*/  ULDC UR7, c[0x0][0x288] ;  /* 0x0000a20000077ab9 */ /* 0x000fe20000000800 */
[----:B------:R-:W-:Y:S01]  /*2110*/  IMAD.SHL.U32 R6, R109, 0x100, RZ ;  /* 0x000001006d067824 */ /* 0x000fe200078e00ff */
[C---:B------:R-:W-:Y:S01]  /*2120*/  LOP3.LUT R8, R102.reuse, 0x6, R98, 0xf8, !PT ;  /* 0x0000000666087812 */ /* 0x040fe200078ef862 */
[----:B------:R-:W-:Y:S01]  /*2130*/  UISETP.GT.U32.AND UP0, UPT, UR41, 0xa, UPT ;  /* 0x0000000a2900788c */ /* 0x000fe2000bf04070 */
[----:B------:R-:W-:Y:S01]  /*2140*/  ISETP.GE.AND P0, PT, R102, UR7, PT ;  /* 0x0000000766007c0c */ /* 0x000fe2000bf06270 */
[----:B------:R-:W-:Y:S01]  /*2150*/  ULDC.64 UR4, c[0x0][0x5d0] ;  /* 0x0001740000047ab9 */ /* 0x000fe20000000a00 */
[----:B------:R-:W-:Y:S01]  /*2160*/  SHF.R.S32.HI R9, RZ, 0x1f, R8 ;  /* 0x0000001fff097819 */ /* 0x000fe20000011408 */
[----:B------:R-:W-:Y:S01]  /*2170*/  ULDC UR10, c[0x0][0x284] ;  /* 0x0000a100000a7ab9 */ /* 0x000fe20000000800 */
[----:B------:R-:W-:Y:S01]  /*2180*/  IMAD R0, R11, UR4, RZ ;  /* 0x000000040b007c24 */ /* 0x000fe2000f8e02ff */
[----:B------:R-:W-:Y:S01]  /*2190*/  UISETP.LT.U32.AND UP0, UPT, UR43, 0xb, UP0 ;  /* 0x0000000b2b00788c */ /* 0x000fe20008701070 */
[----:B------:R-:W-:Y:S01]  /*21a0*/  ISETP.GE.OR P0, PT, R6, UR10, P0 ;  /* 0x0000000a06007c0c */ /* 0x000fe20008706670 */
[----:B------:R-:W-:Y:S01]  /*21b0*/  UISETP.GE.U32.AND UP1, UPT, UR43, 0xb, UPT ;  /* 0x0000000b2b00788c */ /* 0x000fe2000bf26070 */
[C---:B------:R-:W-:Y:S01]  /*21c0*/  IMAD R3, R23.reuse, UR5, R0 ;  /* 0x0000000517037c24 */ /* 0x040fe2000f8e0200 */
[----:B------:R-:W-:Y:S01]  /*21d0*/  USEL UR6, URZ, 0x1, !UP0 ;  /* 0x000000013f067887 */ /* 0x000fe2000c000000 */
[----:B------:R-:W-:Y:S01]  /*21e0*/  IMAD.WIDE.U32 R4, R23, UR4, R8 ;  /* 0x0000000417047c25 */ /* 0x000fe2000f8e0008 */
[----:B------:R-:W-:Y:S01]  /*21f0*/  UIMAD.WIDE.U32 UR4, UR41, -0x45d1745d, URZ ;  /* 0xba2e8ba3290478a5 */ /* 0x000fe2000f8e003f */
[----:B------:R-:W-:-:S02]  /*2200*/  ULDC.64 UR8, c[0x0][0x5c8] ;  /* 0x0001720000087ab9 */ /* 0x000fc40000000a00 */
[----:B------:R-:W-:Y:S01]  /*2210*/  IMAD.WIDE R108, R109, 0x100, R88 ;  /* 0x000001006d6c7825 */ /* 0x000fe200078e0258 */
[----:B------:R-:W-:Y:S02]  /*2220*/  USHF.R.U32.HI UR4, URZ, 0x3, UR5 ;  /* 0x000000033f047899 */ /* 0x000fe40008011605 */
[----:B------:R-:W-:Y:S01]  /*2230*/  ULOP3.LUT UR40, UR40, UR6, URZ, 0x3c, !UPT ;  /* 0x0000000628287292 */ /* 0x000fe2000f8e3c3f */
[----:B------:R-:W-:Y:S01]  /*2240*/  IMAD R7, R109, UR8, RZ ;  /* 0x000000086d077c24 */ /* 0x000fe2000f8e02ff */
[----:B------:R-:W-:Y:S01]  /*2250*/  UIMAD UR41, UR4, -0xb, UR41 ;  /* 0xfffffff5042978a4 */ /* 0x000fe2000f8e0229 */
[----:B------:R-:W-:Y:S01]  /*2260*/  IMAD.IADD R5, R5, 0x1, R3 ;  /* 0x0000000105057824 */ /* 0x000fe200078e0203 */
[----:B------:R-:W-:Y:S01]  /*2270*/  @UP1 ULOP3.LUT UR40, UR40, 0x1, UR4, 0x78, !UPT ;  /* 0x0000000128281892 */ /* 0x000fe2000f8e7804 */
[C---:B------:R-:W-:Y:S02]  /*2280*/  IMAD R7, R108.reuse, UR9, R7 ;  /* 0x000000096c077c24 */ /* 0x040fe4000f8e0207 */
[----:B------:R-:W-:-:S04]  /*2290*/  IMAD.WIDE.U32 R112, R108, UR8, R4 ;  /* 0x000000086c707c25 */ /* 0x000fc8000f8e0004 */
[----:B------:R-:W-:Y:S01]  /*22a0*/  IMAD.MOV.U32 R0, RZ, RZ, -0x1 ;  /* 0xffffffffff007424 */ /* 0x000fe200078e00ff */
[----:B------:R-:W-:Y:S06]  /*22b0*/  @P0 BRA `(.L_x_33) ;  /* 0x0000004c00100947 */ /* 0x000fec0003800000 */
[----:B-----5:R-:W-:Y:S01]  /*22c0*/  FSETP.NEU.AND P1, PT, R91, RZ, PT ;  /* 0x000000ff5b00720b */ /* 0x020fe20003f2d000 */
[----:B------:R-:W-:Y:S01]  /*22d0*/  IMAD.IADD R4, R97, 0x1, -R102 ;  /* 0x0000000161047824 */ /* 0x000fe200078e0a66 */
[----:B------:R-:W-:Y:S01]  /*22e0*/  BSSY B0, `(.L_x_33) ;  /* 0x00004c1000007945 */ /* 0x000fe20003800000 */
[----:B------:R-:W-:Y:S02]  /*22f0*/  IMAD.IADD R3, R101, 0x1, -R6 ;  /* 0x0000000165037824 */ /* 0x000fe400078e0a06 */
[----:B------:R-:W-:Y:S01]  /*2300*/  IMAD.IADD R105, R113, 0x1, R7 ;  /* 0x0000000171697824 */ /* 0x000fe200078e0207 */
[----:B------:R-:W-:-:S04]  /*2310*/  ISETP.GT.AND P6, PT, R4, RZ, PT ;  /* 0x000000ff0400720c */ /* 0x000fc80003fc4270 */
[----:B------:R-:W-:-:S03]  /*2320*/  ISETP.GT.AND P0, PT, R3, RZ, P6 ;  /* 0x000000ff0300720c */ /* 0x000fc60003704270 */
[----:B------:R-:W-:Y:S10]  /*2330*/  @!P1 BRA `(.L_x_34) ;  /* 0x0000003400809947 */ /* 0x000ff40003800000 */
[----:B------:R-:W0:Y:S01]  /*2340*/  LDC.64 R14, c[0x0][0x5b8] ;  /* 0x00016e00ff0e7b82 */ /* 0x000e220000000a00 */
[----:B------:R-:W-:-:S07]  /*2350*/  ULDC.64 UR4, c[0x0][0x5c0] ;  /* 0x0001700000047ab9 */ /* 0x000fce0000000a00 */
[----:B------:R-:W1:Y:S08]  /*2360*/  LDC.64 R106, c[0x0][0x5b0] ;  /* 0x00016c00ff6a7b82 */ /* 0x000e700000000a00 */
[----:B------:R-:W2:Y:S01]  /*2370*/  LDC.64 R12, c[0x0][0x5a8] ;  /* 0x00016a00ff0c7b82 */ /* 0x000ea20000000a00 */
[-C--:B0-----:R-:W-:Y:S02]  /*2380*/  IMAD R6, R11, R14.reuse, RZ ;  /* 0x0000000e0b067224 */ /* 0x081fe400078e02ff */
[----:B------:R-:W-:-:S04]  /*2390*/  IMAD.WIDE.U32 R20, R23, R14, R8 ;  /* 0x0000000e17147225 */ /* 0x000fc800078e0008 */
[----:B------:R-:W-:Y:S02]  /*23a0*/  IMAD R115, R23, R15, R6 ;  /* 0x0000000f17737224 */ /* 0x000fe400078e0206 */
[-C--:B-1----:R-:W-:Y:S02]  /*23b0*/  IMAD R5, R109, R106.reuse, RZ ;  /* 0x0000006a6d057224 */ /* 0x082fe400078e02ff */
[----:B------:R-:W-:Y:S02]  /*23c0*/  IMAD.IADD R103, R21, 0x1, R115 ;  /* 0x0000000115677824 */ /* 0x000fe400078e0273 */
[----:B------:R-:W-:Y:S02]  /*23d0*/  IMAD.MOV.U32 R102, RZ, RZ, R20 ;  /* 0x000000ffff667224 */ /* 0x000fe400078e0014 */
[C---:B------:R-:W-:Y:S02]  /*23e0*/  IMAD R119, R108.reuse, R107, R5 ;  /* 0x0000006b6c777224 */ /* 0x040fe400078e0205 */
[----:B------:R-:W-:-:S04]  /*23f0*/  IMAD.WIDE.U32 R6, R108, R106, R102 ;  /* 0x0000006a6c067225 */ /* 0x000fc800078e0066 */
[----:B------:R-:W-:Y:S01]  /*2400*/  IMAD.IADD R5, R7, 0x1, R119 ;  /* 0x0000000107057824 */ /* 0x000fe200078e0277 */
[----:B--2---:R-:W-:-:S04]  /*2410*/  LEA R10, P1, R6, R12, 0x1 ;  /* 0x0000000c060a7211 */ /* 0x004fc800078208ff */
[----:B------:R-:W-:-:S05]  /*2420*/  LEA.HI.X R11, R6, R13, R5, 0x1, P1 ;  /* 0x0000000d060b7211 */ /* 0x000fca00008f0c05 */
[----:B------:R-:W2:Y:S01]  /*2430*/  @P0 LDG.E.LTC128B.U16 R5, desc[UR38][R10.64] ;  /* 0x000000260a050981 */ /* 0x000ea2000c1e1520 */
[----:B------:R-:W-:Y:S01]  /*2440*/  ISETP.GT.AND P4, PT, R4, 0x1, PT ;  /* 0x000000010400780c */ /* 0x000fe20003f84270 */
[----:B------:R-:W-:Y:S01]  /*2450*/  IMAD.WIDE.U32 R6, R108, R106, R8 ;  /* 0x0000006a6c067225 */ /* 0x000fe200078e0008 */
[----:B------:R-:W-:Y:S01]  /*2460*/  BSSY B1, `(.L_x_35) ;  /* 0x0000013000017945 */ /* 0x000fe20003800000 */
[----:B------:R-:W-:Y:S02]  /*2470*/  SHF.L.U64.HI R113, R106, 0x3, R107 ;  /* 0x000000036a717819 */ /* 0x000fe4000001026b */
[----:B------:R-:W-:Y:S01]  /*2480*/  IMAD.IADD R7, R119, 0x1, R7 ;  /* 0x0000000177077824 */ /* 0x000fe200078e0207 */
[----:B------:R-:W-:Y:S01]  /*2490*/  P2R R118, PR, RZ, 0x10 ;  /* 0x00000010ff767803 */ /* 0x000fe20000000000 */
[----:B------:R-:W-:-:S04]  /*24a0*/  IMAD.WIDE.U32 R110, R23, R14, R6 ;  /* 0x0000000e176e7225 */ /* 0x000fc800078e0006 */
[----:B------:R-:W-:Y:S01]  /*24b0*/  IMAD.IADD R7, R115, 0x1, R111 ;  /* 0x0000000173077824 */ /* 0x000fe200078e026f */
[----:B------:R-:W-:-:S04]  /*24c0*/  LEA R6, P2, R110, R12, 0x1 ;  /* 0x0000000c6e067211 */ /* 0x000fc800078408ff */
[----:B------:R-:W-:Y:S01]  /*24d0*/  LEA.HI.X R7, R110, R13, R7, 0x1, P2 ;  /* 0x0000000d6e077211 */ /* 0x000fe200010f0c07 */
[----:B--2---:R-:W-:-:S05]  /*24e0*/  HADD2.F32 R104, -RZ, R5.H0_H0 ;  /* 0x20000005ff687230 */ /* 0x004fca0000004100 */
[----:B------:R-:W-:Y:S01]  /*24f0*/  FMUL R15, R104, R91 ;  /* 0x0000005b680f7220 */ /* 0x000fe20000400000 */
[----:B------:R-:W-:-:S03]  /*2500*/  LEA R104, P1, R112, UR4, 0x1 ;  /* 0x0000000470687c11 */ /* 0x000fc6000f8208ff */
[----:B------:R-:W-:Y:S01]  /*2510*/  FFMA R15, R56, R90, R15 ;  /* 0x0000005a380f7223 */ /* 0x000fe2000000000f */
[----:B------:R-:W-:Y:S01]  /*2520*/  LEA.HI.X R105, R112, UR5, R105, 0x1, P1 ;  /* 0x0000000570697c11 */ /* 0x000fe200088f0c69 */
[----:B------:R-:W-:Y:S01]  /*2530*/  IMAD.SHL.U32 R112, R106, 0x8, RZ ;  /* 0x000000086a707824 */ /* 0x000fe200078e00ff */
[----:B------:R-:W-:Y:S02]  /*2540*/  ISETP.GT.AND P1, PT, R3, RZ, P4 ;  /* 0x000000ff0300720c */ /* 0x000fe40002724270 */
[----:B------:R-:W-:-:S05]  /*2550*/  F2FP.F16.F32.PACK_AB R15, RZ, R15 ;  /* 0x0000000fff0f723e */ /* 0x000fca00000000ff */
[----:B------:R0:W-:Y:S06]  /*2560*/  @P0 STG.E.U16 desc[UR38][R104.64], R15 ;  /* 0x0000000f68000986 */ /* 0x0001ec000c101526 */
[----:B------:R-:W-:Y:S05]  /*2570*/  @!P1 BRA `(.L_x_36) ;  /* 0x0000000000049947 */ /* 0x000fea0003800000 */
[----:B------:R1:W5:Y:S02]  /*2580*/  LDG.E.LTC128B.U16 R5, desc[UR38][R6.64+0x2] ;  /* 0x0000022606057981 */ /* 0x000364000c1e1520 */
.L_x_36:
[----:B------:R-:W-:Y:S05]  /*2590*/  BSYNC B1 ;  /* 0x0000000000017941 */ /* 0x000fea0003800000 */
.L_x_35:
[----:B-----5:R-:W-:Y:S01]  /*25a0*/  HADD2.F32 R10, -RZ, R5.H0_H0 ;  /* 0x20000005ff0a7230 */ /* 0x020fe20000004100 */
[----:B------:R-:W-:Y:S01]  /*25b0*/  ISETP.GT.AND P0, PT, R3, 0x8, P6 ;  /* 0x000000080300780c */ /* 0x000fe20003704270 */
[----:B------:R-:W-:Y:S01]  /*25c0*/  IMAD.WIDE.U32 R116, R108, R106, R112 ;  /* 0x0000006a6c747225 */ /* 0x000fe200078e0070 */
[----:B0-----:R-:W-:-:S03]  /*25d0*/  PRMT R15, R5, 0x7610, R15 ;  /* 0x00007610050f7816 */ /* 0x001fc6000000000f */
[----:B------:R-:W-:Y:S01]  /*25e0*/  FMUL R10, R10, R91 ;  /* 0x0000005b0a0a7220 */ /* 0x000fe20000400000 */
[----:B------:R-:W-:Y:S01]  /*25f0*/  IMAD.IADD R119, R119, 0x1, R117 ;  /* 0x0000000177777824 */ /* 0x000fe200078e0275 */
[----:B------:R-:W-:Y:S02]  /*2600*/  IADD3 R11, P2, R20, R116, RZ ;  /* 0x00000074140b7210 */ /* 0x000fe40007f5e0ff */
[----:B------:R-:W-:-:S03]  /*2610*/  FFMA R57, R57, R90, R10 ;  /* 0x0000005a39397223 */ /* 0x000fc6000000000a */
[----:B------:R-:W-:Y:S01]  /*2620*/  IMAD.X R56, R119, 0x1, R103, P2 ;  /* 0x0000000177387824 */ /* 0x000fe200010e0667 */
[C---:B------:R-:W-:Y:S02]  /*2630*/  LEA R10, P2, R11.reuse, R12, 0x1 ;  /* 0x0000000c0b0a7211 */ /* 0x040fe400078408ff */
[----:B------:R-:W-:Y:S02]  /*2640*/  F2FP.F16.F32.PACK_AB R57, RZ, R57 ;  /* 0x00000039ff39723e */ /* 0x000fe400000000ff */
[----:B------:R-:W-:Y:S01]  /*2650*/  LEA.HI.X R11, R11, R13, R56, 0x1, P2 ;  /* 0x0000000d0b0b7211 */ /* 0x000fe200010f0c38 */
[----:B------:R-:W-:Y:S01]  /*2660*/  @P1 IMAD.MOV.U32 R56, RZ, RZ, R104 ;  /* 0x000000ffff381224 */ /* 0x000fe200078e0068 */
[----:B------:R-:W-:Y:S01]  /*2670*/  PRMT R111, R57, 0x7610, R111 ;  /* 0x00007610396f7816 */ /* 0x000fe2000000006f */
[----:B------:R-:W-:-:S05]  /*2680*/  @P1 IMAD.MOV.U32 R57, RZ, RZ, R105 ;  /* 0x000000ffff391224 */ /* 0x000fca00078e0069 */
[----:B------:R0:W-:Y:S04]  /*2690*/  @P1 STG.E.U16 desc[UR38][R56.64+0x2], R111 ;  /* 0x0000026f38001986 */ /* 0x0001e8000c101526 */
[----:B------:R-:W2:Y:S01]  /*26a0*/  @P0 LDG.E.LTC128B.U16 R15, desc[UR38][R10.64] ;  /* 0x000000260a0f0981 */ /* 0x000ea2000c1e1520 */
[----:B------:R-:W-:Y:S01]  /*26b0*/  IADD3 R116, P1, R8, R116, RZ ;  /* 0x0000007408747210 */ /* 0x000fe20007f3e0ff */
[----:B------:R-:W-:Y:S01]  /*26c0*/  BSSY B1, `(.L_x_37) ;  /* 0x0000012000017945 */ /* 0x000fe20003800000 */
[----:B------:R-:W-:-:S03]  /*26d0*/  SHF.L.U64.HI R121, R92, 0x1, R95 ;  /* 0x000000015c797819 */ /* 0x000fc6000001025f */
[----:B------:R-:W-:Y:S01]  /*26e0*/  IMAD.X R117, R9, 0x1, R119, P1 ;  /* 0x0000000109757824 */ /* 0x000fe200008e0677 */
[----:B------:R-:W-:Y:S01]  /*26f0*/  ISETP.GT.AND P1, PT, R3, 0x8, P4 ;  /* 0x000000080300780c */ /* 0x000fe20002724270 */
[----:B------:R-:W-:Y:S02]  /*2700*/  IMAD.SHL.U32 R119, R92, 0x2, RZ ;  /* 0x000000025c777824 */ /* 0x000fe400078e00ff */
[----:B------:R-:W-:-:S04]  /*2710*/  IMAD.WIDE.U32 R116, R23, R14, R116 ;  /* 0x0000000e17747225 */ /* 0x000fc800078e0074 */
[----:B0-----:R-:W-:Y:S01]  /*2720*/  IMAD.IADD R57, R115, 0x1, R117 ;  /* 0x0000000173397824 */ /* 0x001fe200078e0275 */
[----:B------:R-:W-:-:S04]  /*2730*/  LEA R56, P3, R116, R12, 0x1 ;  /* 0x0000000c74387211 */ /* 0x000fc800078608ff */
[----:B------:R-:W-:Y:S01]  /*2740*/  LEA.HI.X R57, R116, R13, R57, 0x1, P3 ;  /* 0x0000000d74397211 */ /* 0x000fe200018f0c39 */
[----:B--2---:R-:W-:-:S05]  /*2750*/  HADD2.F32 R110, -RZ, R15.H0_H0 ;  /* 0x2000000fff6e7230 */ /* 0x004fca0000004100 */
[----:B------:R-:W-:Y:S01]  /*2760*/  FMUL R5, R110, R91 ;  /* 0x0000005b6e057220 */ /* 0x000fe20000400000 */
[----:B------:R-:W-:-:S03]  /*2770*/  IADD3 R110, P2, R119, R104, RZ ;  /* 0x00000068776e7210 */ /* 0x000fc60007f5e0ff */
[----:B------:R-:W-:Y:S02]  /*2780*/  FFMA R5, R58, R90, R5 ;  /* 0x0000005a3a057223 */ /* 0x000fe40000000005 */
[----:B------:R-:W-:-:S03]  /*2790*/  IMAD.X R111, R121, 0x1, R105, P2 ;  /* 0x00000001796f7824 */ /* 0x000fc600010e0669 */
[----:B------:R-:W-:-:S05]  /*27a0*/  F2FP.F16.F32.PACK_AB R5, RZ, R5 ;  /* 0x00000005ff05723e */ /* 0x000fca00000000ff */
[----:B------:R0:W-:Y:S01]  /*27b0*/  @P0 STG.E.U16 desc[UR38][R110.64], R5 ;  /* 0x000000056e000986 */ /* 0x0001e2000c101526 */
[----:B------:R-:W-:Y:S05]  /*27c0*/  @!P1 BRA `(.L_x_38) ;  /* 0x0000000000049947 */ /* 0x000fea0003800000 */
[----:B------:R2:W5:Y:S02]  /*27d0*/  LDG.E.LTC128B.U16 R15, desc[UR38][R56.64+0x2] ;  /* 0x00000226380f7981 */ /* 0x000564000c1e1520 */
.L_x_38:
[----:B------:R-:W-:Y:S05]  /*27e0*/  BSYNC B1 ;  /* 0x0000000000017941 */ /* 0x000fea0003800000 */
.L_x_37:
[----:B-----5:R-:W-:Y:S01]  /*27f0*/  HADD2.F32 R10, -RZ, R15.H0_H0 ;  /* 0x2000000fff0a7230 */ /* 0x020fe20000004100 */
[----:B------:R-:W-:Y:S01]  /*2800*/  ISETP.GT.AND P4, PT, R4, 0x8, PT ;  /* 0x000000080400780c */ /* 0x000fe20003f84270 */
[----:B------:R-:W-:Y:S01]  /*2810*/  IMAD.MOV.U32 R58, RZ, RZ, R110 ;  /* 0x000000ffff3a7224 */ /* 0x000fe200078e006e */
[----:B------:R-:W-:Y:S01]  /*2820*/  BSSY B1, `(.L_x_39) ;  /* 0x000000b000017945 */ /* 0x000fe20003800000 */
[----:B------:R-:W-:Y:S01]  /*2830*/  PRMT R116, R15, 0x7610, R116 ;  /* 0x000076100f747816 */ /* 0x000fe20000000074 */
[----:B------:R-:W-:Y:S01]  /*2840*/  FMUL R10, R10, R91 ;  /* 0x0000005b0a0a7220 */ /* 0x000fe20000400000 */
[----:B------:R-:W-:Y:S02]  /*2850*/  ISETP.GT.AND P0, PT, R3, RZ, P4 ;  /* 0x000000ff0300720c */ /* 0x000fe40002704270 */
[----:B------:R-:W-:Y:S01]  /*2860*/  P2R R117, PR, RZ, 0x10 ;  /* 0x00000010ff757803 */ /* 0x000fe20000000000 */
[----:B------:R-:W-:Y:S01]  /*2870*/  FFMA R10, R59, R90, R10 ;  /* 0x0000005a3b0a7223 */ /* 0x000fe2000000000a */
[----:B------:R-:W-:-:S04]  /*2880*/  IMAD.MOV.U32 R59, RZ, RZ, R111 ;  /* 0x000000ffff3b7224 */ /* 0x000fc800078e006f */
[----:B------:R-:W-:-:S05]  /*2890*/  F2FP.F16.F32.PACK_AB R10, RZ, R10 ;  /* 0x0000000aff0a723e */ /* 0x000fca00000000ff */
[----:B------:R3:W-:Y:S01]  /*28a0*/  @P1 STG.E.U16 desc[UR38][R58.64+0x2], R10 ;  /* 0x0000020a3a001986 */ /* 0x0007e2000c101526 */
[----:B------:R-:W-:Y:S05]  /*28b0*/  @!P0 BRA `(.L_x_40) ;  /* 0x0000000000048947 */ /* 0x000fea0003800000 */
[----:B------:R4:W5:Y:S02]  /*28c0*/  LDG.E.LTC128B.U16 R116, desc[UR38][R6.64+0x10] ;  /* 0x0000102606747981 */ /* 0x000964000c1e1520 */
.L_x_40:
[----:B------:R-:W-:Y:S05]  /*28d0*/  BSYNC B1 ;  /* 0x0000000000017941 */ /* 0x000fea0003800000 */
.L_x_39:
[----:B---3-5:R-:W-:Y:S01]  /*28e0*/  HADD2.F32 R10, -RZ, R116.H0_H0 ;  /* 0x20000074ff0a7230 */ /* 0x028fe20000004100 */
[C---:B0-----:R-:W-:Y:S01]  /*28f0*/  SHF.L.U64.HI R5, R93.reuse, 0x1, R94 ;  /* 0x000000015d057819 */ /* 0x041fe2000001025e */
[----:B------:R-:W-:Y:S01]  /*2900*/  IMAD.SHL.U32 R15, R93, 0x2, RZ ;  /* 0x000000025d0f7824 */ /* 0x000fe200078e00ff */
[----:B------:R-:W-:Y:S01]  /*2910*/  ISETP.GT.AND P3, PT, R4, 0x9, PT ;  /* 0x000000090400780c */ /* 0x000fe20003f64270 */
[----:B------:R-:W-:Y:S01]  /*2920*/  BSSY B1, `(.L_x_41) ;  /* 0x000000b000017945 */ /* 0x000fe20003800000 */
[----:B------:R-:W-:Y:S02]  /*2930*/  FMUL R11, R10, R91 ;  /* 0x0000005b0a0b7220 */ /* 0x000fe40000400000 */
[----:B------:R-:W-:Y:S02]  /*2940*/  IADD3 R10, P1, P2, R15, R104, R119 ;  /* 0x000000680f0a7210 */ /* 0x000fe40007a3e077 */
[----:B------:R-:W-:Y:S01]  /*2950*/  FFMA R60, R60, R90, R11 ;  /* 0x0000005a3c3c7223 */ /* 0x000fe2000000000b */
[----:B------:R-:W-:-:S02]  /*2960*/  P2R R119, PR, RZ, 0x8 ;  /* 0x00000008ff777803 */ /* 0x000fc40000000000 */
[----:B------:R-:W-:Y:S02]  /*2970*/  IADD3.X R11, R5, R105, R121, P1, P2 ;  /* 0x00000069050b7210 */ /* 0x000fe40000fe4479 */
[----:B------:R-:W-:Y:S02]  /*2980*/  F2FP.F16.F32.PACK_AB R60, RZ, R60 ;  /* 0x0000003cff3c723e */ /* 0x000fe400000000ff */
[----:B------:R-:W-:-:S03]  /*2990*/  ISETP.GT.AND P1, PT, R3, RZ, P3 ;  /* 0x000000ff0300720c */ /* 0x000fc60001f24270 */
[----:B------:R0:W-:Y:S10]  /*29a0*/  @P0 STG.E.U16 desc[UR38][R104.64+0x10], R60 ;  /* 0x0000103c68000986 */ /* 0x0001f4000c101526 */
[----:B------:R-:W-:Y:S05]  /*29b0*/  @!P1 BRA `(.L_x_42) ;  /* 0x0000000000049947 */ /* 0x000fea0003800000 */
[----:B------:R3:W5:Y:S02]  /*29c0*/  LDG.E.LTC128B.U16 R116, desc[UR38][R6.64+0x12] ;  /* 0x0000122606747981 */ /* 0x000764000c1e1520 */
.L_x_42:
[----:B------:R-:W-:Y:S05]  /*29d0*/  BSYNC B1 ;  /* 0x0000000000017941 */ /* 0x000fea0003800000 */
.L_x_41:
[----:B0----5:R-:W-:Y:S01]  /*29e0*/  HADD2.F32 R60, -RZ, R116.H0_H0 ;  /* 0x20000074ff3c7230 */ /* 0x021fe20000004100 */
[----:B------:R-:W-:Y:S01]  /*29f0*/  ISETP.GT.AND P0, PT, R3, 0x8, P4 ;  /* 0x000000080300780c */ /* 0x000fe20002704270 */
[----:B------:R-:W-:Y:S03]  /*2a00*/  BSSY B1, `(.L_x_43) ;  /* 0x000000a000017945 */ /* 0x000fe60003800000 */
[----:B------:R-:W-:-:S04]  /*2a10*/  FMUL R60, R60, R91 ;  /* 0x0000005b3c3c7220 */ /* 0x000fc80000400000 */
[----:B------:R-:W-:Y:S01]  /*2a20*/  FFMA R60, R61, R90, R60 ;  /* 0x0000005a3d3c7223 */ /* 0x000fe2000000003c */
[----:B------:R-:W-:-:S04]  /*2a30*/  @P1 IMAD.MOV.U32 R61, RZ, RZ, R105 ;  /* 0x000000ffff3d1224 */ /* 0x000fc800078e0069 */
[----:B------:R-:W-:-:S04]  /*2a40*/  F2FP.F16.F32.PACK_AB R60, RZ, R60 ;  /* 0x0000003cff3c723e */ /* 0x000fc800000000ff */
[----:B------:R-:W-:Y:S01]  /*2a50*/  PRMT R120, R60, 0x7610, R120 ;  /* 0x000076103c787816 */ /* 0x000fe20000000078 */
[----:B------:R-:W-:-:S05]  /*2a60*/  @P1 IMAD.MOV.U32 R60, RZ, RZ, R104 ;  /* 0x000000ffff3c1224 */ /* 0x000fca00078e0068 */
[----:B------:R0:W-:Y:S01]  /*2a70*/  @P1 STG.E.U16 desc[UR38][R60.64+0x12], R120 ;  /* 0x000012783c001986 */ /* 0x0001e2000c101526 */
[----:B------:R-:W-:Y:S05]  /*2a80*/  @!P0 BRA `(.L_x_44) ;  /* 0x0000000000048947 */ /* 0x000fea0003800000 */
[----:B------:R0:W5:Y:S02]  /*2a90*/  LDG.E.LTC128B.U16 R116, desc[UR38][R56.64+0x10] ;  /* 0x0000102638747981 */ /* 0x000164000c1e1520 */
.L_x_44:
[----:B------:R-:W-:Y:S05]  /*2aa0*/  BSYNC B1 ;  /* 0x0000000000017941 */ /* 0x000fea0003800000 */
.L_x_43:
[----:B0----5:R-:W-:Y:S01]  /*2ab0*/  HADD2.F32 R60, -RZ, R116.H0_H0 ;  /* 0x20000074ff3c7230 */ /* 0x021fe20000004100 */
[----:B------:R-:W-:Y:S01]  /*2ac0*/  ISETP.GT.AND P1, PT, R3, 0x8, P3 ;  /* 0x000000080300780c */ /* 0x000fe20001f24270 */
[----:B------:R-:W-:Y:S03]  /*2ad0*/  BSSY B1, `(.L_x_45) ;  /* 0x0000007000017945 */ /* 0x000fe60003800000 */
[----:B------:R-:W-:-:S04]  /*2ae0*/  FMUL R61, R60, R91 ;  /* 0x0000005b3c3d7220 */ /* 0x000fc80000400000 */
[----:B------:R-:W-:-:S05]  /*2af0*/  FFMA R61, R62, R90, R61 ;  /* 0x0000005a3e3d7223 */ /* 0x000fca000000003d */
[----:B------:R-:W-:-:S05]  /*2b00*/  F2FP.F16.F32.PACK_AB R61, RZ, R61 ;  /* 0x0000003dff3d723e */ /* 0x000fca00000000ff */
[----:B------:R0:W-:Y:S01]  /*2b10*/  @P0 STG.E.U16 desc[UR38][R58.64+0x10], R61 ;  /* 0x0000103d3a000986 */ /* 0x0001e2000c101526 */
[----:B------:R-:W-:Y:S05]  /*2b20*/  @!P1 BRA `(.L_x_46) ;  /* 0x0000000000049947 */ /* 0x000fea0003800000 */
[----:B------:R0:W5:Y:S02]  /*2b30*/  LDG.E.LTC128B.U16 R116, desc[UR38][R56.64+0x12] ;  /* 0x0000122638747981 */ /* 0x000164000c1e1520 */
.L_x_46:
[----:B------:R-:W-:Y:S05]  /*2b40*/  BSYNC B1 ;  /* 0x0000000000017941 */ /* 0x000fea0003800000 */
.L_x_45:
[----:B-----5:R-:W-:Y:S01]  /*2b50*/  HADD2.F32 R60, -RZ, R116.H0_H0 ;  /* 0x20000074ff3c7230 */ /* 0x020fe20000004100 */
[----:B------:R-:W-:Y:S01]  /*2b60*/  IADD3 R123, P0, R108, 0x80, RZ ;  /* 0x000000806c7b7810 */ /* 0x000fe20007f1e0ff */
[----:B------:R-:W-:Y:S01]  /*2b70*/  BSSY B1, `(.L_x_47) ;  /* 0x000000b000017945 */ /* 0x000fe20003800000 */
[----:B------:R-:W-:Y:S02]  /*2b80*/  ISETP.GT.AND P2, PT, R4, 0x10, PT ;  /* 0x000000100400780c */ /* 0x000fe40003f44270 */
[----:B------:R-:W-:Y:S01]  /*2b90*/  FMUL R60, R60, R91 ;  /* 0x0000005b3c3c7220 */ /* 0x000fe20000400000 */
[----:B------:R-:W-:Y:S01]  /*2ba0*/  IMAD.X R109, RZ, RZ, R109, P0 ;  /* 0x000000ffff6d7224 */ /* 0x000fe200000e066d */
[----:B------:R-:W-:Y:S02]  /*2bb0*/  ISETP.GT.AND P0, PT, R3, RZ, P2 ;  /* 0x000000ff0300720c */ /* 0x000fe40001704270 */
[----:B------:R-:W-:Y:S01]  /*2bc0*/  FFMA R60, R63, R90, R60 ;  /* 0x0000005a3f3c7223 */ /* 0x000fe2000000003c */
[----:B------:R-:W-:-:S04]  /*2bd0*/  P2R R120, PR, RZ, 0x4 ;  /* 0x00000004ff787803 */ /* 0x000fc80000000000 */
[----:B------:R-:W-:-:S05]  /*2be0*/  F2FP.F16.F32.PACK_AB R60, RZ, R60 ;  /* 0x0000003cff3c723e */ /* 0x000fca00000000ff */
[----:B------:R0:W-:Y:S01]  /*2bf0*/  @P1 STG.E.U16 desc[UR38][R58.64+0x12], R60 ;  /* 0x0000123c3a001986 */ /* 0x0001e2000c101526 */
[----:B------:R-:W-:Y:S05]  /*2c00*/  @!P0 BRA `(.L_x_48) ;  /* 0x0000000000048947 */ /* 0x000fea0003800000 */
[----:B------:R0:W5:Y:S02]  /*2c10*/  LDG.E.LTC128B.U16 R116, desc[UR38][R6.64+0x20] ;  /* 0x0000202606747981 */ /* 0x000164000c1e1520 */
.L_x_48:
[----:B------:R-:W-:Y:S05]  /*2c20*/  BSYNC B1 ;  /* 0x0000000000017941 */ /* 0x000fea0003800000 */
.L_x_47:
[----:B0----5:R-:W-:Y:S01]  /*2c30*/  HADD2.F32 R60, -RZ, R116.H0_H0 ;  /* 0x20000074ff3c7230 */ /* 0x021fe20000004100 */
[----:B------:R-:W-:Y:S01]  /*2c40*/  ISETP.GT.AND P1, PT, R4, 0x11, PT ;  /* 0x000000110400780c */ /* 0x000fe20003f24270 */
[-C--:B------:R-:W-:Y:S01]  /*2c50*/  IMAD.WIDE.U32 R62, R123, R106.reuse, R8 ;  /* 0x0000006a7b3e7225 */ /* 0x080fe200078e0008 */
[----:B------:R-:W-:Y:S03]  /*2c60*/  BSSY B1, `(.L_x_49) ;  /* 0x0000021000017945 */ /* 0x000fe60003800000 */
[----:B------:R-:W-:Y:S01]  /*2c70*/  FMUL R21, R60, R91 ;  /* 0x0000005b3c157220 */ /* 0x000fe20000400000 */
[----:B------:R-:W-:-:S03]  /*2c80*/  IMAD R60, R109, R106, RZ ;  /* 0x0000006a6d3c7224 */ /* 0x000fc600078e02ff */
[----:B------:R-:W-:Y:S01]  /*2c90*/  FFMA R21, R64, R90, R21 ;  /* 0x0000005a40157223 */ /* 0x000fe20000000015 */
[C---:B------:R-:W-:Y:S02]  /*2ca0*/  IMAD R121, R123.reuse, R107, R60 ;  /* 0x0000006b7b797224 */ /* 0x040fe400078e023c */
[----:B------:R-:W-:Y:S02]  /*2cb0*/  IMAD.WIDE.U32 R60, R123, R106, R102 ;  /* 0x0000006a7b3c7225 */ /* 0x000fe400078e0066 */
[----:B------:R-:W-:Y:S02]  /*2cc0*/  F2FP.F16.F32.PACK_AB R21, RZ, R21 ;  /* 0x00000015ff15723e */ /* 0x000fe400000000ff */
[----:B------:R-:W-:Y:S02]  /*2cd0*/  IMAD.IADD R63, R121, 0x1, R63 ;  /* 0x00000001793f7824 */ /* 0x000fe400078e023f */
[----:B------:R-:W-:Y:S01]  /*2ce0*/  PRMT R107, R21, 0x7610, R107 ;  /* 0x00007610156b7816 */ /* 0x000fe2000000006b */
[----:B------:R-:W-:-:S02]  /*2cf0*/  IMAD.IADD R21, R61, 0x1, R121 ;  /* 0x000000013d157824 */ /* 0x000fc400078e0279 */
[----:B------:R-:W-:Y:S02]  /*2d00*/  IMAD.WIDE.U32 R108, R23, R14, R62 ;  /* 0x0000000e176c7225 */ /* 0x000fe400078e003e */
[----:B------:R0:W-:Y:S01]  /*2d10*/  @P0 STG.E.U16 desc[UR38][R104.64+0x20], R107 ;  /* 0x0000206b68000986 */ /* 0x0001e2000c101526 */
[----:B------:R-:W-:-:S04]  /*2d20*/  LEA R62, P0, R60, R12, 0x1 ;  /* 0x0000000c3c3e7211 */ /* 0x000fc800078008ff */
[----:B------:R-:W-:Y:S01]  /*2d30*/  LEA.HI.X R63, R60, R13, R21, 0x1, P0 ;  /* 0x0000000d3c3f7211 */ /* 0x000fe200000f0c15 */
[----:B------:R-:W-:Y:S01]  /*2d40*/  IMAD.IADD R21, R115, 0x1, R109 ;  /* 0x0000000173157824 */ /* 0x000fe200078e026d */
[----:B------:R-:W-:-:S04]  /*2d50*/  LEA R60, P0, R108, R12, 0x1 ;  /* 0x0000000c6c3c7211 */ /* 0x000fc800078008ff */
[----:B------:R-:W-:Y:S01]  /*2d60*/  LEA.HI.X R61, R108, R13, R21, 0x1, P0 ;  /* 0x0000000d6c3d7211 */ /* 0x000fe200000f0c15 */
[----:B0-----:R-:W-:-:S04]  /*2d70*/  IMAD.WIDE.U32 R106, R123, R106, R112 ;  /* 0x0000006a7b6a7225 */ /* 0x001fc800078e0070 */
[----:B------:R-:W-:Y:S01]  /*2d80*/  IMAD.IADD R121, R121, 0x1, R107 ;  /* 0x0000000179797824 */ /* 0x000fe200078e026b */
[----:B------:R-:W-:-:S05]  /*2d90*/  IADD3 R64, P0, R20, R106, RZ ;  /* 0x0000006a14407210 */ /* 0x000fca0007f1e0ff */
[----:B------:R-:W-:Y:S01]  /*2da0*/  IMAD.X R102, R121, 0x1, R103, P0 ;  /* 0x0000000179667824 */ /* 0x000fe200000e0667 */
[----:B------:R-:W-:-:S05]  /*2db0*/  IADD3 R20, P0, R8, R106, RZ ;  /* 0x0000006a08147210 */ /* 0x000fca0007f1e0ff */
[----:B------:R-:W-:Y:S01]  /*2dc0*/  IMAD.X R21, R9, 0x1, R121, P0 ;  /* 0x0000000109157824 */ /* 0x000fe200000e0679 */
[----:B------:R-:W-:Y:S01]  /*2dd0*/  LEA R8, P0, R64, R12, 0x1 ;  /* 0x0000000c40087211 */ /* 0x000fe200078008ff */
[----:B------:R-:W-:-:S03]  /*2de0*/  IMAD.WIDE.U32 R20, R23, R14, R20 ;  /* 0x0000000e17147225 */ /* 0x000fc600078e0014 */
[----:B------:R-:W-:Y:S02]  /*2df0*/  LEA.HI.X R9, R64, R13, R102, 0x1, P0 ;  /* 0x0000000d40097211 */ /* 0x000fe400000f0c66 */
[----:B------:R-:W-:Y:S01]  /*2e00*/  P2R R23, PR, RZ, 0x2 ;  /* 0x00000002ff177803 */ /* 0x000fe20000000000 */
[----:B------:R-:W-:Y:S01]  /*2e10*/  IMAD.IADD R115, R115, 0x1, R21 ;  /* 0x0000000173737824 */ /* 0x000fe200078e0215 */
[----:B------:R-:W-:-:S04]  /*2e20*/  LEA R12, P0, R20, R12, 0x1 ;  /* 0x0000000c140c7211 */ /* 0x000fc800078008ff */
[----:B------:R-:W-:Y:S02]  /*2e30*/  LEA.HI.X R13, R20, R13, R115, 0x1, P0 ;  /* 0x0000000d140d7211 */ /* 0x000fe400000f0c73 */
[----:B------:R-:W-:-:S13]  /*2e40*/  ISETP.GT.AND P0, PT, R3, RZ, P1 ;  /* 0x000000ff0300720c */ /* 0x000fda0000f04270 */
[----:B------:R-:W-:Y:S05]  /*2e50*/  @!P0 BRA `(.L_x_50) ;  /* 0x0000000000048947 */ /* 0x000fea0003800000 */
[----:B------:R0:W5:Y:S02]  /*2e60*/  LDG.E.LTC128B.U16 R116, desc[UR38][R6.64+0x22] ;  /* 0x0000222606747981 */ /* 0x000164000c1e1520 */
.L_x_50:
[----:B------:R-:W-:Y:S05]  /*2e70*/  BSYNC B1 ;  /* 0x0000000000017941 */ /* 0x000fea0003800000 */
.L_x_49:
[----:B-----5:R-:W-:Y:S01]  /*2e80*/  HADD2.F32 R14, -RZ, R116.H0_H0 ;  /* 0x20000074ff0e7230 */ /* 0x020fe20000004100 */
[----:B------:R-:W-:Y:S01]  /*2e90*/  BSSY B1, `(.L_x_51) ;  /* 0x000000a000017945 */ /* 0x000fe20003800000 */
[----:B------:R-:W-:Y:S02]  /*2ea0*/  @P0 IMAD.MOV.U32 R20, RZ, RZ, R104 ;  /* 0x000000ffff140224 */ /* 0x000fe400078e0068 */
[----:B------:R-:W-:Y:S02]  /*2eb0*/  @P0 IMAD.MOV.U32 R21, RZ, RZ, R105 ;  /* 0x000000ffff150224 */ /* 0x000fe400078e0069 */
[----:B------:R-:W-:-:S04]  /*2ec0*/  FMUL R14, R14, R91 ;  /* 0x0000005b0e0e7220 */ /* 0x000fc80000400000 */
[----:B------:R-:W-:-:S05]  /*2ed0*/  FFMA R14, R65, R90, R14 ;  /* 0x0000005a410e7223 */ /* 0x000fca000000000e */
[----:B------:R-:W-:-:S05]  /*2ee0*/  F2FP.F16.F32.PACK_AB R14, RZ, R14 ;  /* 0x0000000eff0e723e */ /* 0x000fca00000000ff */
[----:B------:R0:W-:Y:S01]  /*2ef0*/  @P0 STG.E.U16 desc[UR38][R20.64+0x22], R14 ;  /* 0x0000220e14000986 */ /* 0x0001e2000c101526 */
[----:B------:R-:W-:-:S13]  /*2f00*/  ISETP.GT.AND P0, PT, R3, 0x8, P2 ;  /* 0x000000080300780c */ /* 0x000fda0001704270 */
[----:B0-----:R-:W-:Y:S05]  /*2f10*/  @!P0 BRA `(.L_x_52) ;  /* 0x0000000000048947 */ /* 0x001fea0003800000 */
[----:B------:R0:W5:Y:S02]  /*2f20*/  LDG.E.LTC128B.U16 R116, desc[UR38][R56.64+0x20] ;  /* 0x0000202638747981 */ /* 0x000164000c1e1520 */
.L_x_52:
[----:B------:R-:W-:Y:S05]  /*2f30*/  BSYNC B1 ;  /* 0x0000000000017941 */ /* 0x000fea0003800000 */
.L_x_51:
[----:B-----5:R-:W-:Y:S01]  /*2f40*/  HADD2.F32 R14, -RZ, R116.H0_H0 ;  /* 0x20000074ff0e7230 */ /* 0x020fe20000004100 */
[----:B------:R-:W-:Y:S04]  /*2f50*/  BSSY B1, `(.L_x_53) ;  /* 0x0000008000017945 */ /* 0x000fe80003800000 */
[----:B------:R-:W-:-:S04]  /*2f60*/  FMUL R21, R14, R91 ;  /* 0x0000005b0e157220 */ /* 0x000fc80000400000 */
[----:B------:R-:W-:-:S05]  /*2f70*/  FFMA R21, R66, R90, R21 ;  /* 0x0000005a42157223 */ /* 0x000fca0000000015 */
[----:B------:R-:W-:-:S05]  /*2f80*/  F2FP.F16.F32.PACK_AB R21, RZ, R21 ;  /* 0x00000015ff15723e */ /* 0x000fca00000000ff */
[----:B------:R0:W-:Y:S01]  /*2f90*/  @P0 STG.E.U16 desc[UR38][R58.64+0x20], R21 ;  /* 0x000020153a000986 */ /* 0x0001e2000c101526 */
[----:B------:R-:W-:-:S13]  /*2fa0*/  ISETP.GT.AND P0, PT, R3, 0x8, P1 ;  /* 0x000000080300780c */ /* 0x000fda0000f04270 */
[----:B0-----:R-:W-:Y:S05]  /*2fb0*/  @!P0 BRA `(.L_x_54) ;  /* 0x0000000000048947 */ /* 0x001fea0003800000 */
[----:B------:R0:W5:Y:S02]  /*2fc0*/  LDG.E.LTC128B.U16 R116, desc[UR38][R56.64+0x22] ;  /* 0x0000222638747981 */ /* 0x000164000c1e1520 */
.L_x_54:
[----:B------:R-:W-:Y:S05]  /*2fd0*/  BSYNC B1 ;  /* 0x0000000000017941 */ /* 0x000fea0003800000 */
.L_x_53:
[----:B-----5:R-:W-:Y:S01]  /*2fe0*/  HADD2.F32 R14, -RZ, R116.H0_H0 ;  /* 0x20000074ff0e7230 */ /* 0x020fe20000004100 */
[----:B------:R-:W-:Y:S01]  /*2ff0*/  ISETP.GT.AND P2, PT, R4, 0x18, PT ;  /* 0x000000180400780c */ /* 0x000fe20003f44270 */
[----:B------:R-:W-:Y:S03]  /*3000*/  BSSY B1, `(.L_x_55) ;  /* 0x0000009000017945 */ /* 0x000fe60003800000 */
[----:B------:R-:W-:Y:S01]  /*3010*/  FMUL R14, R14, R91 ;  /* 0x0000005b0e0e7220 */ /* 0x000fe20000400000 */
[----:B------:R-:W-:-:S03]  /*3020*/  P2R R102, PR, RZ, 0x4 ;  /* 0x00000004ff667803 */ /* 0x000fc60000000000 */
[----:B------:R-:W-:-:S05]  /*3030*/  FFMA R14, R67, R90, R14 ;  /* 0x0000005a430e7223 */ /* 0x000fca000000000e */
[----:B------:R-:W-:-:S05]  /*3040*/  F2FP.F16.F32.PACK_AB R14, RZ, R14 ;  /* 0x0000000eff0e723e */ /* 0x000fca00000000ff */
[----:B------:R0:W-:Y:S01]  /*3050*/  @P0 STG.E.U16 desc[UR38][R58.64+0x22], R14 ;  /* 0x0000220e3a000986 */ /* 0x0001e2000c101526 */
[----:B------:R-:W-:-:S13]  /*3060*/  ISETP.GT.AND P0, PT, R3, RZ, P2 ;  /* 0x000000ff0300720c */ /* 0x000fda0001704270 */
[----:B0-----:R-:W-:Y:S05]  /*3070*/  @!P0 BRA `(.L_x_56) ;  /* 0x0000000000048947 */ /* 0x001fea0003800000 */
[----:B------:R0:W5:Y:S02]  /*3080*/  LDG.E.LTC128B.U16 R116, desc[UR38][R6.64+0x30] ;  /* 0x0000302606747981 */ /* 0x000164000c1e1520 */
.L_x_56:
[----:B------:R-:W-:Y:S05]  /*3090*/  BSYNC B1 ;  /* 0x0000000000017941 */ /* 0x000fea0003800000 */
.L_x_55:
[----:B-----5:R-:W-:Y:S01]  /*30a0*/  HADD2.F32 R14, -RZ, R116.H0_H0 ;  /* 0x20000074ff0e7230 */ /* 0x020fe20000004100 */
[----:B------:R-:W-:Y:S01]  /*30b0*/  ISETP.GT.AND P1, PT, R4, 0x19, PT ;  /* 0x000000190400780c */ /* 0x000fe20003f24270 */
[----:B------:R-:W-:Y:S01]  /*30c0*/  @P0 IMAD.MOV.U32 R20, RZ, RZ, R104 ;  /* 0x000000ffff140224 */ /* 0x000fe200078e0068 */
[----:B------:R-:W-:Y:S02]  /*30d0*/  BSSY B1, `(.L_x_57) ;  /* 0x000000b000017945 */ /* 0x000fe40003800000 */
[----:B------:R-:W-:-:S04]  /*30e0*/  FMUL R21, R14, R91 ;  /* 0x0000005b0e157220 */ /* 0x000fc80000400000 */
[----:B------:R-:W-:Y:S01]  /*30f0*/  FFMA R21, R68, R90, R21 ;  /* 0x0000005a44157223 */ /* 0x000fe20000000015 */
[----:B------:R-:W-:-:S04]  /*3100*/  P2R R68, PR, RZ, 0x2 ;  /* 0x00000002ff447803 */ /* 0x000fc80000000000 */
[----:B------:R-:W-:-:S04]  /*3110*/  F2FP.F16.F32.PACK_AB R21, RZ, R21 ;  /* 0x00000015ff15723e */ /* 0x000fc800000000ff */
[----:B------:R-:W-:Y:S01]  /*3120*/  PRMT R14, R21, 0x7610, R14 ;  /* 0x00007610150e7816 */ /* 0x000fe2000000000e */
[----:B------:R-:W-:-:S05]  /*3130*/  @P0 IMAD.MOV.U32 R21, RZ, RZ, R105 ;  /* 0x000000ffff150224 */ /* 0x000fca00078e0069 */
[----:B------:R0:W-:Y:S01]  /*3140*/  @P0 STG.E.U16 desc[UR38][R20.64+0x30], R14 ;  /* 0x0000300e14000986 */ /* 0x0001e2000c101526 */
[----:B------:R-:W-:-:S13]  /*3150*/  ISETP.GT.AND P0, PT, R3, RZ, P1 ;  /* 0x000000ff0300720c */ /* 0x000fda0000f04270 */
[----:B0-----:R-:W-:Y:S05]  /*3160*/  @!P0 BRA `(.L_x_58) ;  /* 0x0000000000048947 */ /* 0x001fea0003800000 */
[----:B------:R0:W5:Y:S02]  /*3170*/  LDG.E.LTC128B.U16 R116, desc[UR38][R6.64+0x32] ;  /* 0x0000322606747981 */ /* 0x000164000c1e1520 */
.L_x_58:
[----:B------:R-:W-:Y:S05]  /*3180*/  BSYNC B1 ;  /* 0x0000000000017941 */ /* 0x000fea0003800000 */
.L_x_57:
        /* <DEDUP_REMOVED lines=11> */
.L_x_60:
[----:B------:R-:W-:Y:S05]  /*3240*/  BSYNC B1 ;  /* 0x0000000000017941 */ /* 0x000fea0003800000 */
.L_x_59:
        /* <DEDUP_REMOVED lines=9> */
.L_x_62:
[----:B------:R-:W-:Y:S05]  /*32e0*/  BSYNC B1 ;  /* 0x0000000000017941 */ /* 0x000fea0003800000 */
.L_x_61:
        /* <DEDUP_REMOVED lines=11> */
.L_x_64:
[----:B------:R-:W-:Y:S05]  /*33a0*/  BSYNC B1 ;  /* 0x0000000000017941 */ /* 0x000fea0003800000 */
.L_x_63:
[----:B-----5:R-:W-:Y:S01]  /*33b0*/  HADD2.F32 R14, -RZ, R116.H0_H0 ;  /* 0x20000074ff0e7230 */ /* 0x020fe20000004100 */
[----:B------:R-:W-:Y:S01]  /*33c0*/  ISETP.GT.AND P1, PT, R4, 0x21, PT ;  /* 0x000000210400780c */ /* 0x000fe20003f24270 */
[----:B------:R-:W-:Y:S01]  /*33d0*/  @P0 IMAD.MOV.U32 R20, RZ, RZ, R104 ;  /* 0x000000ffff140224 */ /* 0x000fe200078e0068 */
[----:B------:R-:W-:Y:S02]  /*33e0*/  BSSY B1, `(.L_x_65) ;  /* 0x000000b000017945 */ /* 0x000fe40003800000 */
[----:B------:R-:W-:Y:S01]  /*33f0*/  FMUL R21, R14, R91 ;  /* 0x0000005b0e157220 */ /* 0x000fe20000400000 */
[----:B------:R-:W-:-:S03]  /*3400*/  P2R R70, PR, RZ, 0x2 ;  /* 0x00000002ff467803 */ /* 0x000fc60000000000 */
[----:B------:R-:W-:-:S05]  /*3410*/  FFMA R21, R72, R90, R21 ;  /* 0x0000005a48157223 */ /* 0x000fca0000000015 */
[----:B------:R-:W-:-:S04]  /*3420*/  F2FP.F16.F32.PACK_AB R21, RZ, R21 ;  /* 0x00000015ff15723e */ /* 0x000fc800000000ff */
[----:B------:R-:W-:Y:S01]  /*3430*/  PRMT R14, R21, 0x7610, R14 ;  /* 0x00007610150e7816 */ /* 0x000fe2000000000e */
[----:B------:R-:W-:-:S05]  /*3440*/  @P0 IMAD.MOV.U32 R21, RZ, RZ, R105 ;  /* 0x000000ffff150224 */ /* 0x000fca00078e0069 */
[----:B------:R0:W-:Y:S01]  /*3450*/  @P0 STG.E.U16 desc[UR38][R20.64+0x40], R14 ;  /* 0x0000400e14000986 */ /* 0x0001e2000c101526 */
[----:B------:R-:W-:-:S13]  /*3460*/  ISETP.GT.AND P0, PT, R3, RZ, P1 ;  /* 0x000000ff0300720c */ /* 0x000fda0000f04270 */
[----:B0-----:R-:W-:Y:S05]  /*3470*/  @!P0 BRA `(.L_x_66) ;  /* 0x0000000000048947 */ /* 0x001fea0003800000 */
[----:B------:R0:W5:Y:S02]  /*3480*/  LDG.E.LTC128B.U16 R116, desc[UR38][R6.64+0x42] ;  /* 0x0000422606747981 */ /* 0x000164000c1e1520 */
.L_x_66:
[----:B------:R-:W-:Y:S05]  /*3490*/  BSYNC B1 ;  /* 0x0000000000017941 */ /* 0x000fea0003800000 */
.L_x_65:
        /* <DEDUP_REMOVED lines=11> */
.L_x_68:
[----:B------:R-:W-:Y:S05]  /*3550*/  BSYNC B1 ;  /* 0x0000000000017941 */ /* 0x000fea0003800000 */
.L_x_67:
        /* <DEDUP_REMOVED lines=9> */
.L_x_70:
[----:B------:R-:W-:Y:S05]  /*35f0*/  BSYNC B1 ;  /* 0x0000000000017941 */ /* 0x000fea0003800000 */
.L_x_69:
        /* <DEDUP_REMOVED lines=11> */
.L_x_72:
[----:B------:R-:W-:Y:S05]  /*36b0*/  BSYNC B1 ;  /* 0x0000000000017941 */ /* 0x000fea0003800000 */
.L_x_71:
[----:B-----5:R-:W-:Y:S01]  /*36c0*/  HADD2.F32 R14, -RZ, R116.H0_H0 ;  /* 0x20000074ff0e7230 */ /* 0x020fe20000004100 */
[----:B------:R-:W-:Y:S01]  /*36d0*/  ISETP.GT.AND P5, PT, R4, 0x29, PT ;  /* 0x000000290400780c */ /* 0x000fe20003fa4270 */
[----:B------:R-:W-:Y:S01]  /*36e0*/  @P0 IMAD.MOV.U32 R20, RZ, RZ, R104 ;  /* 0x000000ffff140224 */ /* 0x000fe200078e0068 */
[----:B------:R-:W-:Y:S02]  /*36f0*/  BSSY B1, `(.L_x_73) ;  /* 0x000000b000017945 */ /* 0x000fe40003800000 */
[----:B------:R-:W-:-:S04]  /*3700*/  FMUL R21, R14, R91 ;  /* 0x0000005b0e157220 */ /* 0x000fc80000400000 */
[----:B------:R-:W-:-:S05]  /*3710*/  FFMA R21, R76, R90, R21 ;  /* 0x0000005a4c157223 */ /* 0x000fca0000000015 */
[----:B------:R-:W-:-:S04]  /*3720*/  F2FP.F16.F32.PACK_AB R21, RZ, R21 ;  /* 0x00000015ff15723e */ /* 0x000fc800000000ff */
[----:B------:R-:W-:Y:S01]  /*3730*/  PRMT R14, R21, 0x7610, R14 ;  /* 0x00007610150e7816 */ /* 0x000fe2000000000e */
[----:B------:R-:W-:-:S05]  /*3740*/  @P0 IMAD.MOV.U32 R21, RZ, RZ, R105 ;  /* 0x000000ffff150224 */ /* 0x000fca00078e0069 */
[----:B------:R1:W-:Y:S01]  /*3750*/  @P0 STG.E.U16 desc[UR38][R20.64+0x50], R14 ;  /* 0x0000500e14000986 */ /* 0x0003e2000c101526 */
[----:B------:R-:W-:Y:S02]  /*3760*/  ISETP.GT.AND P0, PT, R3, RZ, P5 ;  /* 0x000000ff0300720c */ /* 0x000fe40002f04270 */
[----:B-1----:R-:W-:-:S11]  /*3770*/  P2R R14, PR, RZ, 0x20 ;  /* 0x00000020ff0e7803 */ /* 0x002fd60000000000 */
[----:B------:R-:W-:Y:S05]  /*3780*/  @!P0 BRA `(.L_x_74) ;  /* 0x0000000000048947 */ /* 0x000fea0003800000 */
[----:B------:R1:W5:Y:S02]  /*3790*/  LDG.E.LTC128B.U16 R116, desc[UR38][R6.64+0x52] ;  /* 0x0000522606747981 */ /* 0x000364000c1e1520 */
.L_x_74:
[----:B------:R-:W-:Y:S05]  /*37a0*/  BSYNC B1 ;  /* 0x0000000000017941 */ /* 0x000fea0003800000 */
.L_x_73:
        /* <DEDUP_REMOVED lines=11> */
.L_x_76:
[----:B------:R-:W-:Y:S05]  /*3860*/  BSYNC B1 ;  /* 0x0000000000017941 */ /* 0x000fea0003800000 */
.L_x_75:
        /* <DEDUP_REMOVED lines=9> */
.L_x_78:
[----:B------:R-:W-:Y:S05]  /*3900*/  BSYNC B1 ;  /* 0x0000000000017941 */ /* 0x000fea0003800000 */
.L_x_77:
[----:B-----5:R-:W-:Y:S01]  /*3910*/  HADD2.F32 R14, -RZ, R116.H0_H0 ;  /* 0x20000074ff0e7230 */ /* 0x020fe20000004100 */
[----:B------:R-:W-:Y:S01]  /*3920*/  ISETP.GT.AND P3, PT, R4, 0x30, PT ;  /* 0x000000300400780c */ /* 0x000fe20003f64270 */
[----:B------:R-:W-:Y:S03]  /*3930*/  BSSY B1, `(.L_x_79) ;  /* 0x0000008000017945 */ /* 0x000fe60003800000 */
[----:B------:R-:W-:-:S04]  /*3940*/  FMUL R14, R14, R91 ;  /* 0x0000005b0e0e7220 */ /* 0x000fc80000400000 */
[----:B------:R-:W-:-:S05]  /*3950*/  FFMA R14, R79, R90, R14 ;  /* 0x0000005a4f0e7223 */ /* 0x000fca000000000e */
[----:B------:R-:W-:-:S05]  /*3960*/  F2FP.F16.F32.PACK_AB R14, RZ, R14 ;  /* 0x0000000eff0e723e */ /* 0x000fca00000000ff */
[----:B------:R0:W-:Y:S01]  /*3970*/  @P0 STG.E.U16 desc[UR38][R58.64+0x52], R14 ;  /* 0x0000520e3a000986 */ /* 0x0001e2000c101526 */
[----:B------:R-:W-:-:S13]  /*3980*/  ISETP.GT.AND P0, PT, R3, RZ, P3 ;  /* 0x000000ff0300720c */ /* 0x000fda0001f04270 */
[----:B0-----:R-:W-:Y:S05]  /*3990*/  @!P0 BRA `(.L_x_80) ;  /* 0x0000000000048947 */ /* 0x001fea0003800000 */
[----:B------:R0:W5:Y:S02]  /*39a0*/  LDG.E.LTC128B.U16 R116, desc[UR38][R6.64+0x60] ;  /* 0x0000602606747981 */ /* 0x000164000c1e1520 */
.L_x_80:
[----:B------:R-:W-:Y:S05]  /*39b0*/  BSYNC B1 ;  /* 0x0000000000017941 */ /* 0x000fea0003800000 */
.L_x_79:
        /* <DEDUP_REMOVED lines=13> */
.L_x_82:
[----:B------:R-:W-:Y:S05]  /*3a90*/  BSYNC B1 ;  /* 0x0000000000017941 */ /* 0x000fea0003800000 */
.L_x_81:
        /* <DEDUP_REMOVED lines=11> */
.L_x_84:
[----:B------:R-:W-:Y:S05]  /*3b50*/  BSYNC B1 ;  /* 0x0000000000017941 */ /* 0x000fea0003800000 */
.L_x_83:
        /* <DEDUP_REMOVED lines=9> */
.L_x_86:
[----:B------:R-:W-:Y:S05]  /*3bf0*/  BSYNC B1 ;  /* 0x0000000000017941 */ /* 0x000fea0003800000 */
.L_x_85:
        /* <DEDUP_REMOVED lines=10> */
.L_x_88:
[----:B------:R-:W-:Y:S05]  /*3ca0*/  BSYNC B1 ;  /* 0x0000000000017941 */ /* 0x000fea0003800000 */
.L_x_87:
        /* <DEDUP_REMOVED lines=8> */
[----:B------:R-:W-:-:S05]  /*3d30*/  IADD3 R20, P0, R15, R110, RZ ;  /* 0x0000006e0f147210 */ /* 0x000fca0007f1e0ff */
[----:B-1----:R-:W-:Y:S01]  /*3d40*/  IMAD.X R21, R5, 0x1, R111, P0 ;  /* 0x0000000105157824 */ /* 0x002fe200000e066f */
[----:B------:R-:W-:-:S05]  /*3d50*/  IADD3 R64, P0, R15, R110, RZ ;  /* 0x0000006e0f407210 */ /* 0x000fca0007f1e0ff */
[----:B------:R-:W-:Y:S01]  /*3d60*/  IMAD.X R65, R5, 0x1, R111, P0 ;  /* 0x0000000105417824 */ /* 0x000fe200000e066f */
[----:B------:R-:W-:-:S05]  /*3d70*/  IADD3 R14, P0, R15, R104, RZ ;  /* 0x000000680f0e7210 */ /* 0x000fca0007f1e0ff */
[----:B------:R-:W-:Y:S01]  /*3d80*/  IMAD.X R15, R5, 0x1, R105, P0 ;  /* 0x00000001050f7824 */ /* 0x000fe200000e0669 */
[----:B------:R-:W-:-:S04]  /*3d90*/  ISETP.GT.AND P0, PT, R4, 0x39, PT ;  /* 0x000000390400780c */ /* 0x000fc80003f04270 */
[----:B------:R-:W-:-:S13]  /*3da0*/  ISETP.GT.AND P4, PT, R3, RZ, P0 ;  /* 0x000000ff0300720c */ /* 0x000fda0000784270 */
[----:B------:R-:W-:Y:S05]  /*3db0*/  @!P4 BRA `(.L_x_90) ;  /* 0x000000000004c947 */ /* 0x000fea0003800000 */
[----:B------:R1:W5:Y:S02]  /*3dc0*/  LDG.E.LTC128B.U16 R116, desc[UR38][R6.64+0x72] ;  /* 0x0000722606747981 */ /* 0x000364000c1e1520 */
.L_x_90:
[----:B------:R-:W-:Y:S05]  /*3dd0*/  BSYNC B1 ;  /* 0x0000000000017941 */ /* 0x000fea0003800000 */
.L_x_89:
        /* <DEDUP_REMOVED lines=9> */
.L_x_92:
[----:B------:R-:W-:Y:S05]  /*3e70*/  BSYNC B1 ;  /* 0x0000000000017941 */ /* 0x000fea0003800000 */
.L_x_91:
        /* <DEDUP_REMOVED lines=9> */
.L_x_94:
[----:B------:R-:W-:Y:S05]  /*3f10*/  BSYNC B1 ;  /* 0x0000000000017941 */ /* 0x000fea0003800000 */
.L_x_93:
[----:B-----5:R-:W-:-:S05]  /*3f20*/  HADD2.F32 R4, -RZ, R116.H0_H0 ;  /* 0x20000074ff047230 */ /* 0x020fca0000004100 */
[----:B------:R-:W-:-:S04]  /*3f30*/  FMUL R4, R4, R91 ;  /* 0x0000005b04047220 */ /* 0x000fc80000400000 */
[----:B------:R-:W-:-:S05]  /*3f40*/  FFMA R4, R87, R90, R4 ;  /* 0x0000005a57047223 */ /* 0x000fca0000000004 */
[----:B------:R-:W-:-:S04]  /*3f50*/  F2FP.F16.F32.PACK_AB R4, RZ, R4 ;  /* 0x00000004ff04723e */ /* 0x000fc800000000ff */
[----:B-1-34-:R-:W-:-:S05]  /*3f60*/  PRMT R6, R4, 0x7610, R6 ;  /* 0x0000761004067816 */ /* 0x01afca0000000006 */
[----:B------:R1:W-:Y:S01]  /*3f70*/  @P4 STG.E.U16 desc[UR38][R58.64+0x72], R6 ;  /* 0x000072063a004986 */ /* 0x0003e2000c101526 */
[----:B------:R-:W-:-:S13]  /*3f80*/  ISETP.GT.AND P4, PT, R3, 0x80, P6 ;  /* 0x000000800300780c */ /* 0x000fda0003784270 */
[----:B------:R-:W3:Y:S01]  /*3f90*/  @P4 LDG.E.LTC128B.U16 R116, desc[UR38][R62.64] ;  /* 0x000000263e744981 */ /* 0x000ee2000c1e1520 */
[----:B------:R-:W-:Y:S01]  /*3fa0*/  BSSY B1, `(.L_x_95) ;  /* 0x000000a000017945 */ /* 0x000fe20003800000 */
[----:B---3--:R-:W-:-:S05]  /*3fb0*/  HADD2.F32 R4, -RZ, R116.H0_H0 ;  /* 0x20000074ff047230 */ /* 0x008fca0000004100 */
[----:B------:R-:W-:-:S04]  /*3fc0*/  FMUL R5, R4, R91 ;  /* 0x0000005b04057220 */ /* 0x000fc80000400000 */
[----:B------:R-:W-:-:S05]  /*3fd0*/  FFMA R5, R24, R90, R5 ;  /* 0x0000005a18057223 */ /* 0x000fca0000000005 */
[----:B------:R-:W-:-:S05]  /*3fe0*/  F2FP.F16.F32.PACK_AB R5, RZ, R5 ;  /* 0x00000005ff05723e */ /* 0x000fca00000000ff */
[----:B------:R1:W-:Y:S01]  /*3ff0*/  @P4 STG.E.U16 desc[UR38][R14.64], R5 ;  /* 0x000000050e004986 */ /* 0x0003e2000c101526 */
[----:B------:R-:W-:-:S04]  /*4000*/  ISETP.NE.AND P4, PT, R118, RZ, PT ;  /* 0x000000ff7600720c */ /* 0x000fc80003f85270 */
[----:B------:R-:W-:-:S13]  /*4010*/  ISETP.GT.AND P4, PT, R3, 0x80, P4 ;  /* 0x000000800300780c */ /* 0x000fda0002784270 */
[----:B-1----:R-:W-:Y:S05]  /*4020*/  @!P4 BRA `(.L_x_96) ;  /* 0x000000000004c947 */ /* 0x002fea0003800000 */
[----:B------:R1:W5:Y:S02]  /*4030*/  LDG.E.LTC128B.U16 R116, desc[UR38][R60.64+0x2] ;  /* 0x000002263c747981 */ /* 0x000364000c1e1520 */
.L_x_96:
[----:B------:R-:W-:Y:S05]  /*4040*/  BSYNC B1 ;  /* 0x0000000000017941 */ /* 0x000fea0003800000 */
.L_x_95:
[----:B-----5:R-:W-:Y:S01]  /*4050*/  HADD2.F32 R4, -RZ, R116.H0_H0 ;  /* 0x20000074ff047230 */ /* 0x020fe20000004100 */
[----:B------:R-:W-:Y:S01]  /*4060*/  ISETP.GT.AND P6, PT, R3, 0x88, P6 ;  /* 0x000000880300780c */ /* 0x000fe200037c4270 */
        /* <DEDUP_REMOVED lines=8> */
[----:B------:R-:W-:Y:S05]  /*40f0*/  @!P6 BRA `(.L_x_98) ;  /* 0x000000000004e947 */ /* 0x000fea0003800000 */
[----:B------:R4:W5:Y:S02]  /*4100*/  LDG.E.LTC128B.U16 R116, desc[UR38][R8.64] ;  /* 0x0000002608747981 */ /* 0x000964000c1e1520 */
.L_x_98:
[----:B------:R-:W-:Y:S05]  /*4110*/  BSYNC B1 ;  /* 0x0000000000017941 */ /* 0x000fea0003800000 */
.L_x_97:
[----:B---3-5:R-:W-:Y:S01]  /*4120*/  HADD2.F32 R4, -RZ, R116.H0_H0 ;  /* 0x20000074ff047230 */ /* 0x028fe20000004100 */
[----:B------:R-:W-:Y:S01]  /*4130*/  ISETP.NE.AND P4, PT, R118, RZ, PT ;  /* 0x000000ff7600720c */ /* 0x000fe20003f85270 */
[----:B------:R-:W-:Y:S03]  /*4140*/  BSSY B1, `(.L_x_99) ;  /* 0x0000008000017945 */ /* 0x000fe60003800000 */
[----:B------:R-:W-:Y:S01]  /*4150*/  FMUL R5, R4, R91 ;  /* 0x0000005b04057220 */ /* 0x000fe20000400000 */
[----:B------:R-:W-:-:S03]  /*4160*/  ISETP.GT.AND P4, PT, R3, 0x88, P4 ;  /* 0x000000880300780c */ /* 0x000fc60002784270 */
[----:B------:R-:W-:-:S05]  /*4170*/  FFMA R5, R26, R90, R5 ;  /* 0x0000005a1a057223 */ /* 0x000fca0000000005 */
[----:B------:R-:W-:-:S05]  /*4180*/  F2FP.F16.F32.PACK_AB R5, RZ, R5 ;  /* 0x00000005ff05723e */ /* 0x000fca00000000ff */
[----:B------:R3:W-:Y:S01]  /*4190*/  @P6 STG.E.U16 desc[UR38][R20.64], R5 ;  /* 0x0000000514006986 */ /* 0x0007e2000c101526 */
[----:B------:R-:W-:Y:S05]  /*41a0*/  @!P4 BRA `(.L_x_100) ;  /* 0x000000000004c947 */ /* 0x000fea0003800000 */
[----:B------:R0:W5:Y:S02]  /*41b0*/  LDG.E.LTC128B.U16 R116, desc[UR38][R12.64+0x2] ;  /* 0x000002260c747981 */ /* 0x000164000c1e1520 */
.L_x_100:
[----:B------:R-:W-:Y:S05]  /*41c0*/  BSYNC B1 ;  /* 0x0000000000017941 */ /* 0x000fea0003800000 */
.L_x_99:
[----:B-----5:R-:W-:Y:S01]  /*41d0*/  HADD2.F32 R4, -RZ, R116.H0_H0 ;  /* 0x20000074ff047230 */ /* 0x020fe20000004100 */
[----:B------:R-:W-:Y:S01]  /*41e0*/  ISETP.NE.AND P6, PT, R117, RZ, PT ;  /* 0x000000ff7500720c */ /* 0x000fe20003fc5270 */
[----:B------:R-:W-:Y:S03]  /*41f0*/  BSSY B1, `(.L_x_101) ;  /* 0x0000008000017945 */ /* 0x000fe60003800000 */
[----:B------:R-:W-:-:S04]  /*4200*/  FMUL R4, R4, R91 ;  /* 0x0000005b04047220 */ /* 0x000fc80000400000 */
[----:B------:R-:W-:-:S05]  /*4210*/  FFMA R4, R27, R90, R4 ;  /* 0x0000005a1b047223 */ /* 0x000fca0000000004 */
[----:B------:R-:W-:-:S05]  /*4220*/  F2FP.F16.F32.PACK_AB R4, RZ, R4 ;  /* 0x00000004ff04723e */ /* 0x000fca00000000ff */
[----:B------:R0:W-:Y:S01]  /*4230*/  @P4 STG.E.U16 desc[UR38][R64.64+0x2], R4 ;  /* 0x0000020440004986 */ /* 0x0001e2000c101526 */
[----:B------:R-:W-:-:S13]  /*4240*/  ISETP.GT.AND P4, PT, R3, 0x80, P6 ;  /* 0x000000800300780c */ /* 0x000fda0003784270 */
[----:B0-----:R-:W-:Y:S05]  /*4250*/  @!P4 BRA `(.L_x_102) ;  /* 0x000000000004c947 */ /* 0x001fea0003800000 */
[----:B------:R0:W5:Y:S02]  /*4260*/  LDG.E.LTC128B.U16 R116, desc[UR38][R60.64+0x10] ;  /* 0x000010263c747981 */ /* 0x000164000c1e1520 */
.L_x_102:
[----:B------:R-:W-:Y:S05]  /*4270*/  BSYNC B1 ;  /* 0x0000000000017941 */ /* 0x000fea0003800000 */
.L_x_101:
[----:B-----5:R-:W-:Y:S01]  /*4280*/  HADD2.F32 R4, -RZ, R116.H0_H0 ;  /* 0x20000074ff047230 */ /* 0x020fe20000004100 */
[----:B------:R-:W-:Y:S01]  /*4290*/  ISETP.NE.AND P6, PT, R119, RZ, PT ;  /* 0x000000ff7700720c */ /* 0x000fe20003fc5270 */
[----:B------:R-:W-:Y:S03]  /*42a0*/  BSSY B1, `(.L_x_103) ;  /* 0x000000b000017945 */ /* 0x000fe60003800000 */
[----:B---3--:R-:W-:Y:S01]  /*42b0*/  FMUL R5, R4, R91 ;  /* 0x0000005b04057220 */ /* 0x008fe20000400000 */
[----:B------:R-:W-:-:S03]  /*42c0*/  @P4 IMAD.MOV.U32 R4, RZ, RZ, R14 ;  /* 0x000000ffff044224 */ /* 0x000fc600078e000e */
[----:B------:R-:W-:-:S05]  /*42d0*/  FFMA R5, R28, R90, R5 ;  /* 0x0000005a1c057223 */ /* 0x000fca0000000005 */
[----:B------:R-:W-:-:S04]  /*42e0*/  F2FP.F16.F32.PACK_AB R5, RZ, R5 ;  /* 0x00000005ff05723e */ /* 0x000fc800000000ff */
[----:B------:R-:W-:Y:S01]  /*42f0*/  PRMT R6, R5, 0x7610, R6 ;  /* 0x0000761005067816 */ /* 0x000fe20000000006 */
[----:B------:R-:W-:-:S05]  /*4300*/  @P4 IMAD.MOV.U32 R5, RZ, RZ, R15 ;  /* 0x000000ffff054224 */ /* 0x000fca00078e000f */
[----:B------:R3:W-:Y:S01]  /*4310*/  @P4 STG.E.U16 desc[UR38][R4.64+0x10], R6 ;  /* 0x0000100604004986 */ /* 0x0007e2000c101526 */
[----:B------:R-:W-:-:S13]  /*4320*/  ISETP.GT.AND P4, PT, R3, 0x80, P6 ;  /* 0x000000800300780c */ /* 0x000fda0003784270 */
[----:B---3--:R-:W-:Y:S05]  /*4330*/  @!P4 BRA `(.L_x_104) ;  /* 0x000000000004c947 */ /* 0x008fea0003800000 */
[----:B------:R3:W5:Y:S02]  /*4340*/  LDG.E.LTC128B.U16 R116, desc[UR38][R60.64+0x12] ;  /* 0x000012263c747981 */ /* 0x000764000c1e1520 */
.L_x_104:
[----:B------:R-:W-:Y:S05]  /*4350*/  BSYNC B1 ;  /* 0x0000000000017941 */ /* 0x000fea0003800000 */
.L_x_103:
[----:B-----5:R-:W-:Y:S01]  /*4360*/  HADD2.F32 R4, -RZ, R116.H0_H0 ;  /* 0x20000074ff047230 */ /* 0x020fe20000004100 */
[----:B------:R-:W-:Y:S01]  /*4370*/  BSSY B1, `(.L_x_105) ;  /* 0x000000c000017945 */ /* 0x000fe20003800000 */
[----:B------:R-:W-:-:S03]  /*4380*/  @P4 IMAD.MOV.U32 R5, RZ, RZ, R15 ;  /* 0x000000ffff054224 */ /* 0x000fc600078e000f */
[----:B------:R-:W-:-:S04]  /*4390*/  FMUL R4, R4, R91 ;  /* 0x0000005b04047220 */ /* 0x000fc80000400000 */
[----:B------:R-:W-:-:S05]  /*43a0*/  FFMA R4, R29, R90, R4 ;  /* 0x0000005a1d047223 */ /* 0x000fca0000000004 */
[----:B------:R-:W-:-:S04]  /*43b0*/  F2FP.F16.F32.PACK_AB R4, RZ, R4 ;  /* 0x00000004ff04723e */ /* 0x000fc800000000ff */
[----:B------:R-:W-:Y:S01]  /*43c0*/  PRMT R6, R4, 0x7610, R6 ;  /* 0x0000761004067816 */ /* 0x000fe20000000006 */
[----:B------:R-:W-:-:S05]  /*43d0*/  @P4 IMAD.MOV.U32 R4, RZ, RZ, R14 ;  /* 0x000000ffff044224 */ /* 0x000fca00078e000e */
[----:B------:R0:W-:Y:S01]  /*43e0*/  @P4 STG.E.U16 desc[UR38][R4.64+0x12], R6 ;  /* 0x0000120604004986 */ /* 0x0001e2000c101526 */
[----:B------:R-:W-:-:S04]  /*43f0*/  ISETP.NE.AND P4, PT, R117, RZ, PT ;  /* 0x000000ff7500720c */ /* 0x000fc80003f85270 */
[----:B------:R-:W-:-:S13]  /*4400*/  ISETP.GT.AND P4, PT, R3, 0x88, P4 ;  /* 0x000000880300780c */ /* 0x000fda0002784270 */
[----:B0-----:R-:W-:Y:S05]  /*4410*/  @!P4 BRA `(.L_x_106) ;  /* 0x000000000004c947 */ /* 0x001fea0003800000 */
[----:B------:R0:W5:Y:S02]  /*4420*/  LDG.E.LTC128B.U16 R116, desc[UR38][R12.64+0x10] ;  /* 0x000010260c747981 */ /* 0x000164000c1e1520 */
.L_x_106:
[----:B------:R-:W-:Y:S05]  /*4430*/  BSYNC B1 ;  /* 0x0000000000017941 */ /* 0x000fea0003800000 */
.L_x_105:
        /* <DEDUP_REMOVED lines=9> */
.L_x_108:
[----:B------:R-:W-:Y:S05]  /*44d0*/  BSYNC B1 ;  /* 0x0000000000017941 */ /* 0x000fea0003800000 */
.L_x_107:
[----:B-----5:R-:W-:Y:S01]  /*44e0*/  HADD2.F32 R4, -RZ, R116.H0_H0 ;  /* 0x20000074ff047230 */ /* 0x020fe20000004100 */
[----:B------:R-:W-:Y:S01]  /*44f0*/  ISETP.NE.AND P6, PT, R120, RZ, PT ;  /* 0x000000ff7800720c */ /* 0x000fe20003fc5270 */
        /* <DEDUP_REMOVED lines=8> */
[----:B------:R-:W-:-:S13]  /*4580*/  ISETP.GT.AND P4, PT, R3, 0x80, P6 ;  /* 0x000000800300780c */ /* 0x000fda0003784270 */
[----:B0-----:R-:W-:Y:S05]  /*4590*/  @!P4 BRA `(.L_x_110) ;  /* 0x000000000004c947 */ /* 0x001fea0003800000 */
[----:B------:R0:W5:Y:S02]  /*45a0*/  LDG.E.LTC128B.U16 R116, desc[UR38][R60.64+0x20] ;  /* 0x000020263c747981 */ /* 0x000164000c1e1520 */
.L_x_110:
[----:B------:R-:W-:Y:S05]  /*45b0*/  BSYNC B1 ;  /* 0x0000000000017941 */ /* 0x000fea0003800000 */
.L_x_109:
[----:B-----5:R-:W-:Y:S01]  /*45c0*/  HADD2.F32 R4, -RZ, R116.H0_H0 ;  /* 0x20000074ff047230 */ /* 0x020fe20000004100 */
[----:B------:R-:W-:Y:S01]  /*45d0*/  ISETP.NE.AND P6, PT, R23, RZ, PT ;  /* 0x000000ff1700720c */ /* 0x000fe20003fc5270 */
[----:B------:R-:W-:Y:S03]  /*45e0*/  BSSY B1, `(.L_x_111) ;  /* 0x000000b000017945 */ /* 0x000fe60003800000 */
[----:B------:R-:W-:Y:S01]  /*45f0*/  FMUL R5, R4, R91 ;  /* 0x0000005b04057220 */ /* 0x000fe20000400000 */
[----:B------:R-:W-:-:S03]  /*4600*/  @P4 IMAD.MOV.U32 R4, RZ, RZ, R14 ;  /* 0x000000ffff044224 */ /* 0x000fc600078e000e */
        /* <DEDUP_REMOVED lines=8> */
.L_x_112:
[----:B------:R-:W-:Y:S05]  /*4690*/  BSYNC B1 ;  /* 0x0000000000017941 */ /* 0x000fea0003800000 */
.L_x_111:
        /* <DEDUP_REMOVED lines=13> */
.L_x_114:
[----:B------:R-:W-:Y:S05]  /*4770*/  BSYNC B1 ;  /* 0x0000000000017941 */ /* 0x000fea0003800000 */
.L_x_113:
[----:B-----5:R-:W-:Y:S01]  /*4780*/  HADD2.F32 R4, -RZ, R116.H0_H0 ;  /* 0x20000074ff047230 */ /* 0x020fe20000004100 */
[----:B------:R-:W-:Y:S04]  /*4790*/  BSSY B1, `(.L_x_115) ;  /* 0x000000b000017945 */ /* 0x000fe80003800000 */
        /* <DEDUP_REMOVED lines=10> */
.L_x_116:
[----:B------:R-:W-:Y:S05]  /*4840*/  BSYNC B1 ;  /* 0x0000000000017941 */ /* 0x000fea0003800000 */
.L_x_115:
        /* <DEDUP_REMOVED lines=13> */
.L_x_118:
[----:B------:R-:W-:Y:S05]  /*4920*/  BSYNC B1 ;  /* 0x0000000000017941 */ /* 0x000fea0003800000 */
.L_x_117:
        /* <DEDUP_REMOVED lines=13> */
.L_x_120:
[----:B------:R-:W-:Y:S05]  /*4a00*/  BSYNC B1 ;  /* 0x0000000000017941 */ /* 0x000fea0003800000 */
.L_x_119:
        /* <DEDUP_REMOVED lines=13> */
.L_x_122:
[----:B------:R-:W-:Y:S05]  /*4ae0*/  BSYNC B1 ;  /* 0x0000000000017941 */ /* 0x000fea0003800000 */
.L_x_121:
        /* <DEDUP_REMOVED lines=12> */
.L_x_124:
[----:B------:R-:W-:Y:S05]  /*4bb0*/  BSYNC B1 ;  /* 0x0000000000017941 */ /* 0x000fea0003800000 */
.L_x_123:
        /* <DEDUP_REMOVED lines=13> */
.L_x_126:
[----:B------:R-:W-:Y:S05]  /*4c90*/  BSYNC B1 ;  /* 0x0000000000017941 */ /* 0x000fea0003800000 */
.L_x_125:
        /* <DEDUP_REMOVED lines=13> */
.L_x_128:
[----:B------:R-:W-:Y:S05]  /*4d70*/  BSYNC B1 ;  /* 0x0000000000017941 */ /* 0x000fea0003800000 */
.L_x_127:
        /* <DEDUP_REMOVED lines=13> */
.L_x_130:
[----:B------:R-:W-:Y:S05]  /*4e50*/  BSYNC B1 ;  /* 0x0000000000017941 */ /* 0x000fea0003800000 */
.L_x_129:
        /* <DEDUP_REMOVED lines=12> */
.L_x_132:
[----:B------:R-:W-:Y:S05]  /*4f20*/  BSYNC B1 ;  /* 0x0000000000017941 */ /* 0x000fea0003800000 */
.L_x_131:
        /* <DEDUP_REMOVED lines=13> */
.L_x_134:
[----:B------:R-:W-:Y:S05]  /*5000*/  BSYNC B1 ;  /* 0x0000000000017941 */ /* 0x000fea0003800000 */
.L_x_133:
        /* <DEDUP_REMOVED lines=12> */
.L_x_136:
[----:B------:R-:W-:Y:S05]  /*50d0*/  BSYNC B1 ;  /* 0x0000000000017941 */ /* 0x000fea0003800000 */
.L_x_135:
        /* <DEDUP_REMOVED lines=12> */
.L_x_138:
[----:B------:R-:W-:Y:S05]  /*51a0*/  BSYNC B1 ;  /* 0x0000000000017941 */ /* 0x000fea0003800000 */
.L_x_137:
[----:B-----5:R-:W-:Y:S01]  /*51b0*/  HADD2.F32 R4, -RZ, R116.H0_H0 ;  /* 0x20000074ff047230 */ /* 0x020fe20000004100 */
[----:B------:R-:W-:Y:S01]  /*51c0*/  ISETP.GT.AND P5, PT, R3, 0x88, P5 ;  /* 0x000000880300780c */ /* 0x000fe20002fa4270 */
        /* <DEDUP_REMOVED lines=8> */
[----:B------:R-:W-:Y:S05]  /*5250*/  @!P5 BRA `(.L_x_140) ;  /* 0x000000000004d947 */ /* 0x000fea0003800000 */
[----:B------:R0:W5:Y:S02]  /*5260*/  LDG.E.LTC128B.U16 R116, desc[UR38][R12.64+0x52] ;  /* 0x000052260c747981 */ /* 0x000164000c1e1520 */
.L_x_140:
[----:B------:R-:W-:Y:S05]  /*5270*/  BSYNC B1 ;  /* 0x0000000000017941 */ /* 0x000fea0003800000 */
.L_x_139:
[----:B0----5:R-:W-:Y:S01]  /*5280*/  HADD2.F32 R4, -RZ, R116.H0_H0 ;  /* 0x20000074ff047230 */ /* 0x021fe20000004100 */
        /* <DEDUP_REMOVED lines=11> */
.L_x_142:
[----:B------:R-:W-:Y:S05]  /*5340*/  BSYNC B1 ;  /* 0x0000000000017941 */ /* 0x000fea0003800000 */
.L_x_141:
[----:B0----5:R-:W-:Y:S01]  /*5350*/  HADD2.F32 R4, -RZ, R116.H0_H0 ;  /* 0x20000074ff047230 */ /* 0x021fe20000004100 */
        /* <DEDUP_REMOVED lines=11> */
.L_x_144:
[----:B------:R-:W-:Y:S05]  /*5410*/  BSYNC B1 ;  /* 0x0000000000017941 */ /* 0x000fea0003800000 */
.L_x_143:
        /* <DEDUP_REMOVED lines=12> */
.L_x_146:
[----:B------:R-:W-:Y:S05]  /*54e0*/  BSYNC B1 ;  /* 0x0000000000017941 */ /* 0x000fea0003800000 */
.L_x_145:
        /* <DEDUP_REMOVED lines=12> */
.L_x_148:
[----:B------:R-:W-:Y:S05]  /*55b0*/  BSYNC B1 ;  /* 0x0000000000017941 */ /* 0x000fea0003800000 */
.L_x_147:
        /* <DEDUP_REMOVED lines=12> */
.L_x_150:
[----:B------:R-:W-:Y:S05]  /*5680*/  BSYNC B1 ;  /* 0x0000000000017941 */ /* 0x000fea0003800000 */
.L_x_149:
        /* <DEDUP_REMOVED lines=12> */
.L_x_152:
[----:B------:R-:W-:Y:S05]  /*5750*/  BSYNC B1 ;  /* 0x0000000000017941 */ /* 0x000fea0003800000 */
.L_x_151:
        /* <DEDUP_REMOVED lines=9> */
.L_x_154:
[----:B------:R-:W-:Y:S05]  /*57f0*/  BSYNC B1 ;  /* 0x0000000000017941 */ /* 0x000fea0003800000 */
.L_x_153:
        /* <DEDUP_REMOVED lines=12> */
.L_x_156:
[----:B------:R-:W-:Y:S05]  /*58c0*/  BSYNC B1 ;  /* 0x0000000000017941 */ /* 0x000fea0003800000 */
.L_x_155:
[----:B------:R-:W-:Y:S05]  /*58d0*/  @!P0 BRA `(.L_x_157) ;  /* 0x0000001400848947 */ /* 0x000fea0003800000 */
[----:B-----5:R-:W-:-:S05]  /*58e0*/  HADD2.F32 R116, -RZ, R116.H0_H0 ;  /* 0x20000074ff747230 */ /* 0x020fca0000004100 */
[----:B------:R-:W-:-:S04]  /*58f0*/  FMUL R116, R116, R91 ;  /* 0x0000005b74747220 */ /* 0x000fc80000400000 */
[----:B------:R-:W-:-:S05]  /*5900*/  FFMA R116, R55, R90, R116 ;  /* 0x0000005a37747223 */ /* 0x000fca0000000074 */
[----:B------:R-:W-:-:S05]  /*5910*/  F2FP.F16.F32.PACK_AB R116, RZ, R116 ;  /* 0x00000074ff74723e */ /* 0x000fca00000000ff */
[----:B------:R0:W-:Y:S01]  /*5920*/  STG.E.U16 desc[UR38][R10.64+0x72], R116 ;  /* 0x000072740a007986 */ /* 0x0001e2000c101526 */
[----:B------:R-:W-:Y:S05]  /*5930*/  BRA `(.L_x_157) ;  /* 0x00000014006c7947 */ /* 0x000fea0003800000 */
.L_x_34:
[----:B------:R-:W-:Y:S01]  /*5940*/  ULDC.64 UR4, c[0x0][0x5c0] ;  /* 0x0001700000047ab9 */ /* 0x000fe20000000a00 */
[-C--:B------:R-:W-:Y:S01]  /*5950*/  FMUL R56, R56, R90.reuse ;  /* 0x0000005a38387220 */ /* 0x080fe20000400000 */
[----:B------:R-:W-:Y:S01]  /*5960*/  LEA R10, P1, R112, UR4, 0x1 ;  /* 0x00000004700a7c11 */ /* 0x000fe2000f8208ff */
[----:B------:R-:W-:Y:S01]  /*5970*/  IMAD.SHL.U32 R7, R92, 0x2, RZ ;  /* 0x000000025c077824 */ /* 0x000fe200078e00ff */
[----:B------:R-:W-:Y:S01]  /*5980*/  ISETP.GT.AND P3, PT, R4, 0x1, PT ;  /* 0x000000010400780c */ /* 0x000fe20003f64270 */
[----:B------:R-:W-:Y:S01]  /*5990*/  FMUL R57, R57, R90 ;  /* 0x0000005a39397220 */ /* 0x000fe20000400000 */
[----:B------:R-:W-:Y:S01]  /*59a0*/  F2FP.F16.F32.PACK_AB R56, RZ, R56 ;  /* 0x00000038ff38723e */ /* 0x000fe200000000ff */
[-C--:B------:R-:W-:Y:S01]  /*59b0*/  FMUL R58, R58, R90.reuse ;  /* 0x0000005a3a3a7220 */ /* 0x080fe20000400000 */
[----:B------:R-:W-:Y:S01]  /*59c0*/  LEA.HI.X R11, R112, UR5, R105, 0x1, P1 ;  /* 0x00000005700b7c11 */ /* 0x000fe200088f0c69 */
[-C--:B------:R-:W-:Y:S01]  /*59d0*/  FMUL R59, R59, R90.reuse ;  /* 0x0000005a3b3b7220 */ /* 0x080fe20000400000 */
[----:B------:R-:W-:Y:S01]  /*59e0*/  ISETP.GT.AND P1, PT, R3, RZ, P3 ;  /* 0x000000ff0300720c */ /* 0x000fe20001f24270 */
[----:B------:R-:W-:Y:S01]  /*59f0*/  IMAD.SHL.U32 R23, R93, 0x2, RZ ;  /* 0x000000025d177824 */ /* 0x000fe200078e00ff */
[----:B------:R-:W-:Y:S01]  /*5a00*/  ISETP.GT.AND P2, PT, R3, 0x8, P6 ;  /* 0x000000080300780c */ /* 0x000fe20003744270 */
[----:B------:R-:W-:Y:S01]  /*5a10*/  @P0 STG.E.U16 desc[UR38][R10.64], R56 ;  /* 0x000000380a000986 */ /* 0x000fe2000c101526 */
[----:B------:R-:W-:Y:S01]  /*5a20*/  SHF.L.U64.HI R5, R92, 0x1, R95 ;  /* 0x000000015c057819 */ /* 0x000fe2000001025f */
[----:B------:R-:W-:Y:S01]  /*5a30*/  FMUL R60, R60, R90 ;  /* 0x0000005a3c3c7220 */ /* 0x000fe20000400000 */
[----:B------:R-:W-:Y:S01]  /*5a40*/  IADD3 R8, P0, R7, R10, RZ ;  /* 0x0000000a07087210 */ /* 0x000fe20007f1e0ff */
[-C--:B------:R-:W-:Y:S01]  /*5a50*/  FMUL R61, R61, R90.reuse ;  /* 0x0000005a3d3d7220 */ /* 0x080fe20000400000 */
[----:B------:R-:W-:Y:S01]  /*5a60*/  F2FP.F16.F32.PACK_AB R57, RZ, R57 ;  /* 0x00000039ff39723e */ /* 0x000fe200000000ff */
[----:B------:R-:W-:Y:S01]  /*5a70*/  FMUL R63, R63, R90 ;  /* 0x0000005a3f3f7220 */ /* 0x000fe20000400000 */
[----:B------:R-:W-:Y:S01]  /*5a80*/  F2FP.F16.F32.PACK_AB R58, RZ, R58 ;  /* 0x0000003aff3a723e */ /* 0x000fe200000000ff */
[----:B------:R-:W-:Y:S01]  /*5a90*/  IMAD.X R9, R5, 0x1, R11, P0 ;  /* 0x0000000105097824 */ /* 0x000fe200000e060b */
[----:B------:R-:W-:Y:S01]  /*5aa0*/  ISETP.GT.AND P0, PT, R3, 0x8, P3 ;  /* 0x000000080300780c */ /* 0x000fe20001f04270 */
[----:B------:R-:W-:Y:S01]  /*5ab0*/  @P1 STG.E.U16 desc[UR38][R10.64+0x2], R57 ;  /* 0x000002390a001986 */ /* 0x000fe2000c101526 */
[----:B------:R-:W-:Y:S01]  /*5ac0*/  F2FP.F16.F32.PACK_AB R59, RZ, R59 ;  /* 0x0000003bff3b723e */ /* 0x000fe200000000ff */
[----:B------:R-:W-:Y:S01]  /*5ad0*/  FMUL R62, R62, R90 ;  /* 0x0000005a3e3e7220 */ /* 0x000fe20000400000 */
[----:B------:R-:W-:Y:S01]  /*5ae0*/  SHF.L.U64.HI R13, R93, 0x1, R94 ;  /* 0x000000015d0d7819 */ /* 0x000fe2000001025e */
[----:B------:R-:W-:Y:S01]  /*5af0*/  @P2 STG.E.U16 desc[UR38][R8.64], R58 ;  /* 0x0000003a08002986 */ /* 0x000fe2000c101526 */
[----:B------:R-:W-:Y:S01]  /*5b00*/  IADD3 R6, P1, P2, R23, R10, R7 ;  /* 0x0000000a17067210 */ /* 0x000fe20007a3e007 */
[-C--:B------:R-:W-:Y:S01]  /*5b10*/  FMUL R64, R64, R90.reuse ;  /* 0x0000005a40407220 */ /* 0x080fe20000400000 */
[C---:B------:R-:W-:Y:S01]  /*5b20*/  ISETP.GT.AND P4, PT, R4.reuse, 0x8, PT ;  /* 0x000000080400780c */ /* 0x040fe20003f84270 */
[-C--:B------:R-:W-:Y:S01]  /*5b30*/  FMUL R65, R65, R90.reuse ;  /* 0x0000005a41417220 */ /* 0x080fe20000400000 */
[----:B------:R-:W-:Y:S01]  /*5b40*/  ISETP.GT.AND P3, PT, R4, 0x9, PT ;  /* 0x000000090400780c */ /* 0x000fe20003f64270 */
[-C--:B------:R-:W-:Y:S01]  /*5b50*/  FMUL R66, R66, R90.reuse ;  /* 0x0000005a42427220 */ /* 0x080fe20000400000 */
[----:B------:R-:W-:Y:S01]  /*5b60*/  IADD3.X R7, R13, R11, R5, P1, P2 ;  /* 0x0000000b0d077210 */ /* 0x000fe20000fe4405 */
[----:B------:R-:W-:Y:S01]  /*5b70*/  @P0 STG.E.U16 desc[UR38][R8.64+0x2], R59 ;  /* 0x0000023b08000986 */ /* 0x000fe2000c101526 */
[----:B------:R-:W-:Y:S01]  /*5b80*/  ISETP.GT.AND P1, PT, R3, RZ, P4 ;  /* 0x000000ff0300720c */ /* 0x000fe20002724270 */
[-C--:B------:R-:W-:Y:S01]  /*5b90*/  FMUL R67, R67, R90.reuse ;  /* 0x0000005a43437220 */ /* 0x080fe20000400000 */
[----:B------:R-:W-:Y:S01]  /*5ba0*/  ISETP.GT.AND P0, PT, R3, RZ, P3 ;  /* 0x000000ff0300720c */ /* 0x000fe20001f04270 */
[----:B------:R-:W-:Y:S01]  /*5bb0*/  FMUL R68, R68, R90 ;  /* 0x0000005a44447220 */ /* 0x000fe20000400000 */
[----:B------:R-:W-:Y:S01]  /*5bc0*/  F2FP.F16.F32.PACK_AB R60, RZ, R60 ;  /* 0x0000003cff3c723e */ /* 0x000fe200000000ff */
[-C--:B------:R-:W-:Y:S01]  /*5bd0*/  FMUL R69, R69, R90.reuse ;  /* 0x0000005a45457220 */ /* 0x080fe20000400000 */
[----:B------:R-:W-:Y:S01]  /*5be0*/  F2FP.F16.F32.PACK_AB R61, RZ, R61 ;  /* 0x0000003dff3d723e */ /* 0x000fe200000000ff */
[-C--:B------:R-:W-:Y:S01]  /*5bf0*/  FMUL R70, R70, R90.reuse ;  /* 0x0000005a46467220 */ /* 0x080fe20000400000 */
[----:B------:R-:W-:Y:S01]  /*5c00*/  F2FP.F16.F32.PACK_AB R63, RZ, R63 ;  /* 0x0000003fff3f723e */ /* 0x000fe200000000ff */
[----:B------:R-:W-:Y:S01]  /*5c10*/  FMUL R71, R71, R90 ;  /* 0x0000005a47477220 */ /* 0x000fe20000400000 */
[----:B------:R-:W-:Y:S01]  /*5c20*/  F2FP.F16.F32.PACK_AB R62, RZ, R62 ;  /* 0x0000003eff3e723e */ /* 0x000fe200000000ff */
[----:B------:R-:W-:Y:S01]  /*5c30*/  FMUL R72, R72, R90 ;  /* 0x0000005a48487220 */ /* 0x000fe20000400000 */
[----:B------:R-:W-:Y:S01]  /*5c40*/  F2FP.F16.F32.PACK_AB R64, RZ, R64 ;  /* 0x00000040ff40723e */ /* 0x000fe200000000ff */
[----:B------:R-:W-:Y:S01]  /*5c50*/  @P1 STG.E.U16 desc[UR38][R10.64+0x10], R60 ;  /* 0x0000103c0a001986 */ /* 0x000fe2000c101526 */
[----:B------:R-:W-:Y:S01]  /*5c60*/  ISETP.GT.AND P1, PT, R3, 0x8, P4 ;  /* 0x000000080300780c */ /* 0x000fe20002724270 */
[-C--:B------:R-:W-:Y:S01]  /*5c70*/  FMUL R73, R73, R90.reuse ;  /* 0x0000005a49497220 */ /* 0x080fe20000400000 */
[----:B------:R-:W-:Y:S01]  /*5c80*/  ISETP.GT.AND P2, PT, R4, 0x11, PT ;  /* 0x000000110400780c */ /* 0x000fe20003f44270 */
[----:B------:R-:W-:Y:S01]  /*5c90*/  @P0 STG.E.U16 desc[UR38][R10.64+0x12], R61 ;  /* 0x0000123d0a000986 */ /* 0x000fe2000c101526 */
[----:B------:R-:W-:Y:S01]  /*5ca0*/  ISETP.GT.AND P0, PT, R3, 0x8, P3 ;  /* 0x000000080300780c */ /* 0x000fe20001f04270 */
[-C--:B------:R-:W-:Y:S01]  /*5cb0*/  FMUL R74, R74, R90.reuse ;  /* 0x0000005a4a4a7220 */ /* 0x080fe20000400000 */
[----:B------:R-:W-:Y:S01]  /*5cc0*/  ISETP.GT.AND P3, PT, R4, 0x10, PT ;  /* 0x000000100400780c */ /* 0x000fe20003f64270 */
[-C--:B------:R-:W-:Y:S01]  /*5cd0*/  FMUL R75, R75, R90.reuse ;  /* 0x0000005a4b4b7220 */ /* 0x080fe20000400000 */
[----:B------:R-:W-:Y:S01]  /*5ce0*/  F2FP.F16.F32.PACK_AB R65, RZ, R65 ;  /* 0x00000041ff41723e */ /* 0x000fe200000000ff */
[----:B------:R-:W-:Y:S01]  /*5cf0*/  FMUL R76, R76, R90 ;  /* 0x0000005a4c4c7220 */ /* 0x000fe20000400000 */
[----:B------:R-:W-:Y:S01]  /*5d00*/  F2FP.F16.F32.PACK_AB R66, RZ, R66 ;  /* 0x00000042ff42723e */ /* 0x000fe200000000ff */
[----:B------:R-:W-:Y:S01]  /*5d10*/  FMUL R77, R77, R90 ;  /* 0x0000005a4d4d7220 */ /* 0x000fe20000400000 */
[----:B------:R-:W-:Y:S01]  /*5d20*/  F2FP.F16.F32.PACK_AB R67, RZ, R67 ;  /* 0x00000043ff43723e */ /* 0x000fe200000000ff */
[----:B------:R-:W-:Y:S01]  /*5d30*/  @P1 STG.E.U16 desc[UR38][R8.64+0x10], R62 ;  /* 0x0000103e08001986 */ /* 0x000fe2000c101526 */
[----:B------:R-:W-:Y:S01]  /*5d40*/  F2FP.F16.F32.PACK_AB R68, RZ, R68 ;  /* 0x00000044ff44723e */ /* 0x000fe200000000ff */
[-C--:B------:R-:W-:Y:S01]  /*5d50*/  FMUL R78, R78, R90.reuse ;  /* 0x0000005a4e4e7220 */ /* 0x080fe20000400000 */
[----:B------:R-:W-:Y:S01]  /*5d60*/  ISETP.GT.AND P1, PT, R4, 0x19, PT ;  /* 0x000000190400780c */ /* 0x000fe20003f24270 */
[----:B------:R-:W-:Y:S01]  /*5d70*/  @P0 STG.E.U16 desc[UR38][R8.64+0x12], R63 ;  /* 0x0000123f08000986 */ /* 0x000fe2000c101526 */
[----:B------:R-:W-:Y:S01]  /*5d80*/  ISETP.GT.AND P0, PT, R3, RZ, P3 ;  /* 0x000000ff0300720c */ /* 0x000fe20001f04270 */
[-C--:B------:R-:W-:Y:S01]  /*5d90*/  FMUL R79, R79, R90.reuse ;  /* 0x0000005a4f4f7220 */ /* 0x080fe20000400000 */
[----:B------:R-:W-:Y:S01]  /*5da0*/  F2FP.F16.F32.PACK_AB R69, RZ, R69 ;  /* 0x00000045ff45723e */ /* 0x000fe200000000ff */
[----:B------:R-:W-:Y:S01]  /*5db0*/  FMUL R80, R80, R90 ;  /* 0x0000005a50507220 */ /* 0x000fe20000400000 */
[----:B------:R-:W-:Y:S01]  /*5dc0*/  F2FP.F16.F32.PACK_AB R70, RZ, R70 ;  /* 0x00000046ff46723e */ /* 0x000fe200000000ff */
        /* <DEDUP_REMOVED lines=8> */
[----:B------:R-:W-:Y:S01]  /*5e50*/  @P0 STG.E.U16 desc[UR38][R10.64+0x20], R64 ;  /* 0x000020400a000986 */ /* 0x000fe2000c101526 */
[----:B------:R-:W-:Y:S01]  /*5e60*/  ISETP.GT.AND P0, PT, R3, RZ, P2 ;  /* 0x000000ff0300720c */ /* 0x000fe20001704270 */
[-C--:B------:R-:W-:Y:S01]  /*5e70*/  FMUL R85, R85, R90.reuse ;  /* 0x0000005a55557220 */ /* 0x080fe20000400000 */
[----:B------:R-:W-:Y:S01]  /*5e80*/  F2FP.F16.F32.PACK_AB R75, RZ, R75 ;  /* 0x0000004bff4b723e */ /* 0x000fe200000000ff */
[-C--:B------:R-:W-:Y:S01]  /*5e90*/  FMUL R86, R86, R90.reuse ;  /* 0x0000005a56567220 */ /* 0x080fe20000400000 */
[----:B------:R-:W-:Y:S01]  /*5ea0*/  ISETP.GT.AND P5, PT, R4, 0x28, PT ;  /* 0x000000280400780c */ /* 0x000fe20003fa4270 */
[----:B------:R-:W-:Y:S01]  /*5eb0*/  FMUL R87, R87, R90 ;  /* 0x0000005a57577220 */ /* 0x000fe20000400000 */
[----:B------:R-:W-:Y:S01]  /*5ec0*/  F2FP.F16.F32.PACK_AB R76, RZ, R76 ;  /* 0x0000004cff4c723e */ /* 0x000fe200000000ff */
[-C--:B------:R-:W-:Y:S01]  /*5ed0*/  FMUL R24, R24, R90.reuse ;  /* 0x0000005a18187220 */ /* 0x080fe20000400000 */
[----:B------:R-:W-:Y:S01]  /*5ee0*/  ISETP.GT.AND P4, PT, R4, 0x29, PT ;  /* 0x000000290400780c */ /* 0x000fe20003f84270 */
[-C--:B------:R-:W-:Y:S01]  /*5ef0*/  FMUL R25, R25, R90.reuse ;  /* 0x0000005a19197220 */ /* 0x080fe20000400000 */
[----:B------:R-:W-:Y:S01]  /*5f00*/  F2FP.F16.F32.PACK_AB R77, RZ, R77 ;  /* 0x0000004dff4d723e */ /* 0x000fe200000000ff */
[----:B------:R-:W-:Y:S01]  /*5f10*/  FMUL R26, R26, R90 ;  /* 0x0000005a1a1a7220 */ /* 0x000fe20000400000 */
[----:B------:R-:W-:Y:S01]  /*5f20*/  F2FP.F16.F32.PACK_AB R78, RZ, R78 ;  /* 0x0000004eff4e723e */ /* 0x000fe200000000ff */
[----:B------:R-:W-:Y:S01]  /*5f30*/  @P0 STG.E.U16 desc[UR38][R10.64+0x22], R65 ;  /* 0x000022410a000986 */ /* 0x000fe2000c101526 */
[----:B------:R-:W-:Y:S01]  /*5f40*/  ISETP.GT.AND P0, PT, R3, 0x8, P3 ;  /* 0x000000080300780c */ /* 0x000fe20001f04270 */
[-C--:B------:R-:W-:Y:S01]  /*5f50*/  FMUL R27, R27, R90.reuse ;  /* 0x0000005a1b1b7220 */ /* 0x080fe20000400000 */
[----:B------:R-:W-:Y:S01]  /*5f60*/  F2FP.F16.F32.PACK_AB R79, RZ, R79 ;  /* 0x0000004fff4f723e */ /* 0x000fe200000000ff */
[-C--:B------:R-:W-:Y:S01]  /*5f70*/  FMUL R28, R28, R90.reuse ;  /* 0x0000005a1c1c7220 */ /* 0x080fe20000400000 */
[----:B------:R-:W-:Y:S01]  /*5f80*/  ISETP.GT.AND P3, PT, R4, 0x30, PT ;  /* 0x000000300400780c */ /* 0x000fe20003f64270 */
        /* <DEDUP_REMOVED lines=8> */
[----:B------:R-:W-:Y:S01]  /*6010*/  @P0 STG.E.U16 desc[UR38][R8.64+0x20], R66 ;  /* 0x0000204208000986 */ /* 0x000fe2000c101526 */
[----:B------:R-:W-:Y:S01]  /*6020*/  ISETP.GT.AND P0, PT, R3, 0x8, P2 ;  /* 0x000000080300780c */ /* 0x000fe20001704270 */
[-C--:B------:R-:W-:Y:S01]  /*6030*/  FMUL R33, R33, R90.reuse ;  /* 0x0000005a21217220 */ /* 0x080fe20000400000 */
[----:B------:R-:W-:Y:S01]  /*6040*/  ISETP.GT.AND P2, PT, R4, 0x18, PT ;  /* 0x000000180400780c */ /* 0x000fe20003f44270 */
[----:B------:R-:W-:Y:S01]  /*6050*/  FMUL R34, R34, R90 ;  /* 0x0000005a22227220 */ /* 0x000fe20000400000 */
[----:B------:R-:W-:Y:S01]  /*6060*/  F2FP.F16.F32.PACK_AB R84, RZ, R84 ;  /* 0x00000054ff54723e */ /* 0x000fe200000000ff */
[-C--:B------:R-:W-:Y:S01]  /*6070*/  FMUL R35, R35, R90.reuse ;  /* 0x0000005a23237220 */ /* 0x080fe20000400000 */
[----:B------:R-:W-:Y:S01]  /*6080*/  P2R R5, PR, RZ, 0x20 ;  /* 0x00000020ff057803 */ /* 0x000fe20000000000 */
[-C--:B------:R-:W-:Y:S01]  /*6090*/  FMUL R36, R36, R90.reuse ;  /* 0x0000005a24247220 */ /* 0x080fe20000400000 */
[----:B------:R-:W-:Y:S01]  /*60a0*/  F2FP.F16.F32.PACK_AB R85, RZ, R85 ;  /* 0x00000055ff55723e */ /* 0x000fe200000000ff */
[----:B------:R-:W-:Y:S01]  /*60b0*/  FMUL R37, R37, R90 ;  /* 0x0000005a25257220 */ /* 0x000fe20000400000 */
[----:B------:R-:W-:Y:S01]  /*60c0*/  F2FP.F16.F32.PACK_AB R86, RZ, R86 ;  /* 0x00000056ff56723e */ /* 0x000fe200000000ff */
[-C--:B------:R-:W-:Y:S01]  /*60d0*/  FMUL R38, R38, R90.reuse ;  /* 0x0000005a26267220 */ /* 0x080fe20000400000 */
[----:B------:R-:W-:Y:S01]  /*60e0*/  F2FP.F16.F32.PACK_AB R87, RZ, R87 ;  /* 0x00000057ff57723e */ /* 0x000fe200000000ff */
[----:B------:R-:W-:Y:S01]  /*60f0*/  @P0 STG.E.U16 desc[UR38][R8.64+0x22], R67 ;  /* 0x0000224308000986 */ /* 0x000fe2000c101526 */
[----:B------:R-:W-:Y:S01]  /*6100*/  ISETP.GT.AND P0, PT, R3, RZ, P2 ;  /* 0x000000ff0300720c */ /* 0x000fe20001704270 */
        /* <DEDUP_REMOVED lines=36> */
[----:B------:R-:W-:Y:S01]  /*6350*/  FMUL R55, R55, R90 ;  /* 0x0000005a37377220 */ /* 0x000fe20000400000 */
[----:B------:R-:W-:-:S02]  /*6360*/  F2FP.F16.F32.PACK_AB R39, RZ, R39 ;  /* 0x00000027ff27723e */ /* 0x000fc400000000ff */
[----:B------:R-:W-:Y:S01]  /*6370*/  F2FP.F16.F32.PACK_AB R40, RZ, R40 ;  /* 0x00000028ff28723e */ /* 0x000fe200000000ff */
[----:B------:R-:W-:Y:S01]  /*6380*/  @P0 STG.E.U16 desc[UR38][R8.64+0x30], R70 ;  /* 0x0000304608000986 */ /* 0x000fe2000c101526 */
[----:B------:R-:W-:Y:S02]  /*6390*/  ISETP.GT.AND P0, PT, R3, 0x8, P1 ;  /* 0x000000080300780c */ /* 0x000fe40000f04270 */
[----:B------:R-:W-:Y:S02]  /*63a0*/  ISETP.GT.AND P1, PT, R4, 0x21, PT ;  /* 0x000000210400780c */ /* 0x000fe40003f24270 */
[----:B------:R-:W-:Y:S02]  /*63b0*/  F2FP.F16.F32.PACK_AB R41, RZ, R41 ;  /* 0x00000029ff29723e */ /* 0x000fe400000000ff */
[----:B------:R-:W-:Y:S02]  /*63c0*/  F2FP.F16.F32.PACK_AB R42, RZ, R42 ;  /* 0x0000002aff2a723e */ /* 0x000fe400000000ff */
[----:B------:R-:W-:-:S02]  /*63d0*/  F2FP.F16.F32.PACK_AB R43, RZ, R43 ;  /* 0x0000002bff2b723e */ /* 0x000fc400000000ff */
[----:B------:R-:W-:Y:S02]  /*63e0*/  F2FP.F16.F32.PACK_AB R44, RZ, R44 ;  /* 0x0000002cff2c723e */ /* 0x000fe400000000ff */
[----:B------:R-:W-:Y:S01]  /*63f0*/  F2FP.F16.F32.PACK_AB R45, RZ, R45 ;  /* 0x0000002dff2d723e */ /* 0x000fe200000000ff */
[----:B------:R-:W-:Y:S01]  /*6400*/  @P0 STG.E.U16 desc[UR38][R8.64+0x32], R71 ;  /* 0x0000324708000986 */ /* 0x000fe2000c101526 */
[----:B------:R-:W-:Y:S02]  /*6410*/  ISETP.GT.AND P0, PT, R3, RZ, P2 ;  /* 0x000000ff0300720c */ /* 0x000fe40001704270 */
[----:B------:R-:W-:Y:S02]  /*6420*/  F2FP.F16.F32.PACK_AB R46, RZ, R46 ;  /* 0x0000002eff2e723e */ /* 0x000fe400000000ff */
[----:B------:R-:W-:Y:S02]  /*6430*/  F2FP.F16.F32.PACK_AB R47, RZ, R47 ;  /* 0x0000002fff2f723e */ /* 0x000fe400000000ff */
[----:B------:R-:W-:-:S02]  /*6440*/  F2FP.F16.F32.PACK_AB R48, RZ, R48 ;  /* 0x00000030ff30723e */ /* 0x000fc400000000ff */
[----:B------:R-:W-:Y:S02]  /*6450*/  F2FP.F16.F32.PACK_AB R49, RZ, R49 ;  /* 0x00000031ff31723e */ /* 0x000fe400000000ff */
[----:B------:R-:W-:Y:S02]  /*6460*/  F2FP.F16.F32.PACK_AB R50, RZ, R50 ;  /* 0x00000032ff32723e */ /* 0x000fe400000000ff */
[----:B------:R-:W-:Y:S01]  /*6470*/  F2FP.F16.F32.PACK_AB R51, RZ, R51 ;  /* 0x00000033ff33723e */ /* 0x000fe200000000ff */
[----:B------:R-:W-:Y:S01]  /*6480*/  @P0 STG.E.U16 desc[UR38][R10.64+0x40], R72 ;  /* 0x000040480a000986 */ /* 0x000fe2000c101526 */
[----:B------:R-:W-:Y:S02]  /*6490*/  ISETP.GT.AND P0, PT, R3, RZ, P1 ;  /* 0x000000ff0300720c */ /* 0x000fe40000f04270 */
[----:B------:R-:W-:Y:S02]  /*64a0*/  F2FP.F16.F32.PACK_AB R52, RZ, R52 ;  /* 0x00000034ff34723e */ /* 0x000fe400000000ff */
[----:B------:R-:W-:-:S02]  /*64b0*/  F2FP.F16.F32.PACK_AB R53, RZ, R53 ;  /* 0x00000035ff35723e */ /* 0x000fc400000000ff */
[----:B------:R-:W-:Y:S02]  /*64c0*/  F2FP.F16.F32.PACK_AB R54, RZ, R54 ;  /* 0x00000036ff36723e */ /* 0x000fe400000000ff */
[----:B------:R-:W-:-:S05]  /*64d0*/  F2FP.F16.F32.PACK_AB R55, RZ, R55 ;  /* 0x00000037ff37723e */ /* 0x000fca00000000ff */
[----:B------:R-:W-:Y:S01]  /*64e0*/  @P0 STG.E.U16 desc[UR38][R10.64+0x42], R73 ;  /* 0x000042490a000986 */ /* 0x000fe2000c101526 */
[----:B------:R-:W-:Y:S02]  /*64f0*/  ISETP.GT.AND P0, PT, R3, 0x8, P2 ;  /* 0x000000080300780c */ /* 0x000fe40001704270 */
[----:B------:R-:W-:-:S11]  /*6500*/  ISETP.GT.AND P2, PT, R4, 0x38, PT ;  /* 0x000000380400780c */ /* 0x000fd60003f44270 */
[----:B------:R-:W-:Y:S01]  /*6510*/  @P0 STG.E.U16 desc[UR38][R8.64+0x40], R74 ;  /* 0x0000404a08000986 */ /* 0x000fe2000c101526 */
[----:B------:R-:W-:-:S13]  /*6520*/  ISETP.GT.AND P0, PT, R3, 0x8, P1 ;  /* 0x000000080300780c */ /* 0x000fda0000f04270 */
[----:B------:R-:W-:Y:S01]  /*6530*/  @P0 STG.E.U16 desc[UR38][R8.64+0x42], R75 ;  /* 0x0000424b08000986 */ /* 0x000fe2000c101526 */
[----:B------:R-:W-:-:S13]  /*6540*/  ISETP.GT.AND P0, PT, R3, RZ, P5 ;  /* 0x000000ff0300720c */ /* 0x000fda0002f04270 */
[----:B------:R-:W-:Y:S01]  /*6550*/  @P0 STG.E.U16 desc[UR38][R10.64+0x50], R76 ;  /* 0x0000504c0a000986 */ /* 0x000fe2000c101526 */
[----:B------:R-:W-:-:S13]  /*6560*/  ISETP.GT.AND P0, PT, R3, RZ, P4 ;  /* 0x000000ff0300720c */ /* 0x000fda0002704270 */
[----:B------:R-:W-:Y:S01]  /*6570*/  @P0 STG.E.U16 desc[UR38][R10.64+0x52], R77 ;  /* 0x0000524d0a000986 */ /* 0x000fe2000c101526 */
[----:B------:R-:W-:-:S13]  /*6580*/  ISETP.GT.AND P0, PT, R3, 0x8, P5 ;  /* 0x000000080300780c */ /* 0x000fda0002f04270 */
[----:B------:R-:W-:Y:S01]  /*6590*/  @P0 STG.E.U16 desc[UR38][R8.64+0x50], R78 ;  /* 0x0000504e08000986 */ /* 0x000fe2000c101526 */
[----:B------:R-:W-:-:S13]  /*65a0*/  ISETP.GT.AND P0, PT, R3, 0x8, P4 ;  /* 0x000000080300780c */ /* 0x000fda0002704270 */
[----:B------:R-:W-:Y:S01]  /*65b0*/  @P0 STG.E.U16 desc[UR38][R8.64+0x52], R79 ;  /* 0x0000524f08000986 */ /* 0x000fe2000c101526 */
[----:B------:R-:W-:-:S13]  /*65c0*/  ISETP.GT.AND P0, PT, R3, RZ, P3 ;  /* 0x000000ff0300720c */ /* 0x000fda0001f04270 */
[----:B------:R-:W-:Y:S01]  /*65d0*/  @P0 STG.E.U16 desc[UR38][R10.64+0x60], R80 ;  /* 0x000060500a000986 */ /* 0x000fe2000c101526 */
[----:B------:R-:W-:-:S04]  /*65e0*/  ISETP.GT.AND P0, PT, R4, 0x31, PT ;  /* 0x000000310400780c */ /* 0x000fc80003f04270 */
[----:B------:R-:W-:-:S13]  /*65f0*/  ISETP.GT.AND P1, PT, R3, RZ, P0 ;  /* 0x000000ff0300720c */ /* 0x000fda0000724270 */
[----:B------:R-:W-:Y:S01]  /*6600*/  @P1 STG.E.U16 desc[UR38][R10.64+0x62], R81 ;  /* 0x000062510a001986 */ /* 0x000fe2000c101526 */
[----:B------:R-:W-:-:S13]  /*6610*/  ISETP.GT.AND P1, PT, R3, 0x8, P3 ;  /* 0x000000080300780c */ /* 0x000fda0001f24270 */
[----:B------:R-:W-:Y:S01]  /*6620*/  @P1 STG.E.U16 desc[UR38][R8.64+0x60], R82 ;  /* 0x0000605208001986 */ /* 0x000fe2000c101526 */
[----:B------:R-:W-:-:S13]  /*6630*/  ISETP.GT.AND P1, PT, R3, 0x8, P0 ;  /* 0x000000080300780c */ /* 0x000fda0000724270 */
[----:B------:R-:W-:Y:S01]  /*6640*/  @P1 STG.E.U16 desc[UR38][R8.64+0x62], R83 ;  /* 0x0000625308001986 */ /* 0x000fe2000c101526 */
[----:B------:R-:W-:-:S05]  /*6650*/  IADD3 R14, P1, R23, R8, RZ ;  /* 0x00000008170e7210 */ /* 0x000fca0007f3e0ff */
[----:B------:R-:W-:Y:S01]  /*6660*/  IMAD.X R15, R13, 0x1, R9, P1 ;  /* 0x000000010d0f7824 */ /* 0x000fe200008e0609 */
[----:B------:R-:W-:-:S13]  /*6670*/  ISETP.GT.AND P1, PT, R3, RZ, P2 ;  /* 0x000000ff0300720c */ /* 0x000fda0001724270 */
[----:B------:R-:W-:Y:S01]  /*6680*/  @P1 STG.E.U16 desc[UR38][R10.64+0x70], R84 ;  /* 0x000070540a001986 */ /* 0x000fe2000c101526 */
[----:B------:R-:W-:-:S05]  /*6690*/  IADD3 R20, P1, R23, R8, RZ ;  /* 0x0000000817147210 */ /* 0x000fca0007f3e0ff */
[----:B------:R-:W-:Y:S01]  /*66a0*/  IMAD.X R21, R13, 0x1, R9, P1 ;  /* 0x000000010d157824 */ /* 0x000fe200008e0609 */
[----:B------:R-:W-:-:S05]  /*66b0*/  IADD3 R12, P1, R23, R10, RZ ;  /* 0x0000000a170c7210 */ /* 0x000fca0007f3e0ff */
[----:B------:R-:W-:Y:S01]  /*66c0*/  IMAD.X R13, R13, 0x1, R11, P1 ;  /* 0x000000010d0d7824 */ /* 0x000fe200008e060b */
[----:B------:R-:W-:-:S04]  /*66d0*/  ISETP.GT.AND P1, PT, R4, 0x39, PT ;  /* 0x000000390400780c */ /* 0x000fc80003f24270 */
[----:B------:R-:W-:-:S13]  /*66e0*/  ISETP.GT.AND P5, PT, R3, RZ, P1 ;  /* 0x000000ff0300720c */ /* 0x000fda0000fa4270 */
[----:B------:R-:W-:Y:S01]  /*66f0*/  @P5 STG.E.U16 desc[UR38][R10.64+0x72], R85 ;  /* 0x000072550a005986 */ /* 0x000fe2000c101526 */
[----:B------:R-:W-:-:S13]  /*6700*/  ISETP.GT.AND P5, PT, R3, 0x8, P2 ;  /* 0x000000080300780c */ /* 0x000fda00017a4270 */
[----:B------:R-:W-:Y:S01]  /*6710*/  @P5 STG.E.U16 desc[UR38][R8.64+0x70], R86 ;  /* 0x0000705608005986 */ /* 0x000fe2000c101526 */
[----:B------:R-:W-:-:S13]  /*6720*/  ISETP.GT.AND P5, PT, R3, 0x8, P1 ;  /* 0x000000080300780c */ /* 0x000fda0000fa4270 */
[----:B------:R0:W-:Y:S01]  /*6730*/  @P5 STG.E.U16 desc[UR38][R8.64+0x72], R87 ;  /* 0x0000725708005986 */ /* 0x0001e2000c101526 */
[C---:B------:R-:W-:Y:S02]  /*6740*/  ISETP.GT.AND P5, PT, R3.reuse, 0x80, P6 ;  /* 0x000000800300780c */ /* 0x040fe400037a4270 */
[----:B------:R-:W-:-:S11]  /*6750*/  ISETP.GT.AND P6, PT, R3, 0x88, P6 ;  /* 0x000000880300780c */ /* 0x000fd600037c4270 */
[----:B------:R-:W-:Y:S01]  /*6760*/  @P5 STG.E.U16 desc[UR38][R12.64], R24 ;  /* 0x000000180c005986 */ /* 0x000fe2000c101526 */
[----:B------:R-:W-:-:S04]  /*6770*/  ISETP.GT.AND P5, PT, R4, 0x1, PT ;  /* 0x000000010400780c */ /* 0x000fc80003fa4270 */
[----:B------:R-:W-:-:S13]  /*6780*/  ISETP.GT.AND P5, PT, R3, 0x80, P5 ;  /* 0x000000800300780c */ /* 0x000fda0002fa4270 */
[----:B0-----:R-:W-:Y:S02]  /*6790*/  @P5 IMAD.MOV.U32 R8, RZ, RZ, R12 ;  /* 0x000000ffff085224 */ /* 0x001fe400078e000c */
[----:B------:R-:W-:-:S05]  /*67a0*/  @P5 IMAD.MOV.U32 R9, RZ, RZ, R13 ;  /* 0x000000ffff095224 */ /* 0x000fca00078e000d */
[----:B------:R0:W-:Y:S01]  /*67b0*/  @P5 STG.E.U16 desc[UR38][R8.64+0x2], R25 ;  /* 0x0000021908005986 */ /* 0x0001e2000c101526 */
[----:B------:R-:W-:-:S03]  /*67c0*/  ISETP.NE.AND P5, PT, R5, RZ, PT ;  /* 0x000000ff0500720c */ /* 0x000fc60003fa5270 */
[----:B------:R-:W-:Y:S01]  /*67d0*/  @P6 STG.E.U16 desc[UR38][R14.64], R26 ;  /* 0x0000001a0e006986 */ /* 0x000fe2000c101526 */
[----:B------:R-:W-:-:S04]  /*67e0*/  ISETP.GT.AND P6, PT, R4, 0x1, PT ;  /* 0x000000010400780c */ /* 0x000fc80003fc4270 */
[----:B------:R-:W-:-:S13]  /*67f0*/  ISETP.GT.AND P6, PT, R3, 0x88, P6 ;  /* 0x000000880300780c */ /* 0x000fda00037c4270 */
[----:B------:R-:W-:Y:S01]  /*6800*/  @P6 STG.E.U16 desc[UR38][R20.64+0x2], R27 ;  /* 0x0000021b14006986 */ /* 0x000fe2000c101526 */
[----:B------:R-:W-:-:S04]  /*6810*/  ISETP.GT.AND P6, PT, R4, 0x8, PT ;  /* 0x000000080400780c */ /* 0x000fc80003fc4270 */
[----:B------:R-:W-:-:S13]  /*6820*/  ISETP.GT.AND P6, PT, R3, 0x80, P6 ;  /* 0x000000800300780c */ /* 0x000fda00037c4270 */
[----:B0-----:R-:W-:Y:S02]  /*6830*/  @P6 IMAD.MOV.U32 R8, RZ, RZ, R12 ;  /* 0x000000ffff086224 */ /* 0x001fe400078e000c */
[----:B------:R-:W-:-:S05]  /*6840*/  @P6 IMAD.MOV.U32 R9, RZ, RZ, R13 ;  /* 0x000000ffff096224 */ /* 0x000fca00078e000d */
[----:B------:R0:W-:Y:S01]  /*6850*/  @P6 STG.E.U16 desc[UR38][R8.64+0x10], R28 ;  /* 0x0000101c08006986 */ /* 0x0001e2000c101526 */
[----:B------:R-:W-:-:S04]  /*6860*/  ISETP.GT.AND P6, PT, R4, 0x9, PT ;  /* 0x000000090400780c */ /* 0x000fc80003fc4270 */
[----:B------:R-:W-:-:S13]  /*6870*/  ISETP.GT.AND P6, PT, R3, 0x80, P6 ;  /* 0x000000800300780c */ /* 0x000fda00037c4270 */
[----:B0-----:R-:W-:Y:S02]  /*6880*/  @P6 IMAD.MOV.U32 R8, RZ, RZ, R12 ;  /* 0x000000ffff086224 */ /* 0x001fe400078e000c */
[----:B------:R-:W-:-:S05]  /*6890*/  @P6 IMAD.MOV.U32 R9, RZ, RZ, R13 ;  /* 0x000000ffff096224 */ /* 0x000fca00078e000d */
[----:B------:R0:W-:Y:S01]  /*68a0*/  @P6 STG.E.U16 desc[UR38][R8.64+0x12], R29 ;  /* 0x0000121d08006986 */ /* 0x0001e2000c101526 */
[----:B------:R-:W-:-:S04]  /*68b0*/  ISETP.GT.AND P6, PT, R4, 0x8, PT ;  /* 0x000000080400780c */ /* 0x000fc80003fc4270 */
[----:B------:R-:W-:-:S13]  /*68c0*/  ISETP.GT.AND P6, PT, R3, 0x88, P6 ;  /* 0x000000880300780c */ /* 0x000fda00037c4270 */
        /* <DEDUP_REMOVED lines=45> */
[----:B------:R-:W-:Y:S01]  /*6ba0*/  @P6 STG.E.U16 desc[UR38][R8.64+0x42], R41 ;  /* 0x0000422908006986 */ /* 0x000fe2000c101526 */
[----:B------:R-:W-:-:S04]  /*6bb0*/  ISETP.GT.AND P6, PT, R4, 0x20, PT ;  /* 0x000000200400780c */ /* 0x000fc80003fc4270 */
[----:B------:R-:W-:-:S13]  /*6bc0*/  ISETP.GT.AND P6, PT, R3, 0x88, P6 ;  /* 0x000000880300780c */ /* 0x000fda00037c4270 */
[----:B------:R-:W-:Y:S01]  /*6bd0*/  @P6 STG.E.U16 desc[UR38][R6.64+0x40], R42 ;  /* 0x0000402a06006986 */ /* 0x000fe2000c101526 */
[----:B------:R-:W-:-:S04]  /*6be0*/  ISETP.GT.AND P6, PT, R4, 0x21, PT ;  /* 0x000000210400780c */ /* 0x000fc80003fc4270 */
[----:B------:R-:W-:-:S13]  /*6bf0*/  ISETP.GT.AND P6, PT, R3, 0x88, P6 ;  /* 0x000000880300780c */ /* 0x000fda00037c4270 */
[----:B------:R-:W-:Y:S02]  /*6c00*/  @P6 IMAD.MOV.U32 R4, RZ, RZ, R6 ;  /* 0x000000ffff046224 */ /* 0x000fe400078e0006 */
[----:B------:R-:W-:-:S05]  /*6c10*/  @P6 IMAD.MOV.U32 R5, RZ, RZ, R7 ;  /* 0x000000ffff056224 */ /* 0x000fca00078e0007 */
[----:B------:R0:W-:Y:S01]  /*6c20*/  @P6 STG.E.U16 desc[UR38][R4.64+0x42], R43 ;  /* 0x0000422b04006986 */ /* 0x0001e2000c101526 */
[C---:B------:R-:W-:Y:S02]  /*6c30*/  ISETP.GT.AND P6, PT, R3.reuse, 0x80, P5 ;  /* 0x000000800300780c */ /* 0x040fe40002fc4270 */
[----:B------:R-:W-:-:S11]  /*6c40*/  ISETP.GT.AND P5, PT, R3, 0x88, P5 ;  /* 0x000000880300780c */ /* 0x000fd60002fa4270 */
[----:B0-----:R-:W-:Y:S02]  /*6c50*/  @P6 IMAD.MOV.U32 R4, RZ, RZ, R12 ;  /* 0x000000ffff046224 */ /* 0x001fe400078e000c */
[----:B------:R-:W-:-:S05]  /*6c60*/  @P6 IMAD.MOV.U32 R5, RZ, RZ, R13 ;  /* 0x000000ffff056224 */ /* 0x000fca00078e000d */
[----:B------:R0:W-:Y:S01]  /*6c70*/  @P6 STG.E.U16 desc[UR38][R4.64+0x50], R44 ;  /* 0x0000502c04006986 */ /* 0x0001e2000c101526 */
[C---:B------:R-:W-:Y:S02]  /*6c80*/  ISETP.GT.AND P6, PT, R3.reuse, 0x80, P4 ;  /* 0x000000800300780c */ /* 0x040fe400027c4270 */
[----:B------:R-:W-:-:S11]  /*6c90*/  ISETP.GT.AND P4, PT, R3, 0x88, P4 ;  /* 0x000000880300780c */ /* 0x000fd60002784270 */
[----:B0-----:R-:W-:Y:S02]  /*6ca0*/  @P6 IMAD.MOV.U32 R4, RZ, RZ, R12 ;  /* 0x000000ffff046224 */ /* 0x001fe400078e000c */
[----:B------:R-:W-:-:S05]  /*6cb0*/  @P6 IMAD.MOV.U32 R5, RZ, RZ, R13 ;  /* 0x000000ffff056224 */ /* 0x000fca00078e000d */
[----:B------:R0:W-:Y:S02]  /*6cc0*/  @P6 STG.E.U16 desc[UR38][R4.64+0x52], R45 ;  /* 0x0000522d04006986 */ /* 0x0001e4000c101526 */
[----:B0-----:R-:W-:Y:S02]  /*6cd0*/  @P5 IMAD.MOV.U32 R4, RZ, RZ, R6 ;  /* 0x000000ffff045224 */ /* 0x001fe400078e0006 */
[----:B------:R-:W-:-:S05]  /*6ce0*/  @P5 IMAD.MOV.U32 R5, RZ, RZ, R7 ;  /* 0x000000ffff055224 */ /* 0x000fca00078e0007 */
[----:B------:R0:W-:Y:S01]  /*6cf0*/  @P5 STG.E.U16 desc[UR38][R4.64+0x50], R46 ;  /* 0x0000502e04005986 */ /* 0x0001e2000c101526 */
[C---:B------:R-:W-:Y:S02]  /*6d00*/  ISETP.GT.AND P5, PT, R3.reuse, 0x80, P3 ;  /* 0x000000800300780c */ /* 0x040fe40001fa4270 */
[----:B------:R-:W-:Y:S01]  /*6d10*/  ISETP.GT.AND P3, PT, R3, 0x88, P3 ;  /* 0x000000880300780c */ /* 0x000fe20001f64270 */
        /* <DEDUP_REMOVED lines=17> */
[----:B------:R0:W-:Y:S02]  /*6e30*/  @P3 STG.E.U16 desc[UR38][R4.64+0x60], R50 ;  /* 0x0000603204003986 */ /* 0x0001e4000c101526 */
[----:B0-----:R-:W-:Y:S02]  /*6e40*/  @P0 IMAD.MOV.U32 R4, RZ, RZ, R6 ;  /* 0x000000ffff040224 */ /* 0x001fe400078e0006 */
[----:B------:R-:W-:-:S05]  /*6e50*/  @P0 IMAD.MOV.U32 R5, RZ, RZ, R7 ;  /* 0x000000ffff050224 */ /* 0x000fca00078e0007 */
[----:B------:R0:W-:Y:S02]  /*6e60*/  @P0 STG.E.U16 desc[UR38][R4.64+0x62], R51 ;  /* 0x0000623304000986 */ /* 0x0001e4000c101526 */
[----:B0-----:R-:W-:Y:S02]  /*6e70*/  @P5 IMAD.MOV.U32 R4, RZ, RZ, R12 ;  /* 0x000000ffff045224 */ /* 0x001fe400078e000c */
[----:B------:R-:W-:-:S05]  /*6e80*/  @P5 IMAD.MOV.U32 R5, RZ, RZ, R13 ;  /* 0x000000ffff055224 */ /* 0x000fca00078e000d */
[----:B------:R0:W-:Y:S04]  /*6e90*/  @P5 STG.E.U16 desc[UR38][R4.64+0x70], R52 ;  /* 0x0000703404005986 */ /* 0x0001e8000c101526 */
[----:B------:R1:W-:Y:S01]  /*6ea0*/  @P4 STG.E.U16 desc[UR38][R12.64+0x72], R53 ;  /* 0x000072350c004986 */ /* 0x0003e2000c101526 */
[----:B0-----:R-:W-:Y:S02]  /*6eb0*/  @P2 IMAD.MOV.U32 R4, RZ, RZ, R6 ;  /* 0x000000ffff042224 */ /* 0x001fe400078e0006 */
[----:B------:R-:W-:-:S05]  /*6ec0*/  @P2 IMAD.MOV.U32 R5, RZ, RZ, R7 ;  /* 0x000000ffff052224 */ /* 0x000fca00078e0007 */
[----:B------:R1:W-:Y:S04]  /*6ed0*/  @P2 STG.E.U16 desc[UR38][R4.64+0x70], R54 ;  /* 0x0000703604002986 */ /* 0x0003e8000c101526 */
[----:B------:R1:W-:Y:S02]  /*6ee0*/  @P1 STG.E.U16 desc[UR38][R6.64+0x72], R55 ;  /* 0x0000723706001986 */ /* 0x0003e4000c101526 */
.L_x_157:
[----:B------:R-:W-:Y:S05]  /*6ef0*/  BSYNC B0 ;  /* 0x0000000000007941 */ /* 0x000fea0003800000 */
.L_x_33:
[----:B------:R-:W-:Y:S01]  /*6f00*/  IADD3 R16, P0, R16, UR36, RZ ;  /* 0x0000002410107c10 */ /* 0x000fe2000ff1e0ff */
[----:B------:R-:W-:Y:S01]  /*6f10*/  ULDC.64 UR4, c[0x0][0x650] ;  /* 0x0001940000047ab9 */ /* 0x000fe20000000a00 */
[----:B------:R-:W-:Y:S01]  /*6f20*/  PRMT R3, RZ, 0x7610, R3 ;  /* 0x00007610ff037816 */ /* 0x000fe20000000003 */
[----:B------:R-:W-:Y:S01]  /*6f30*/  IMAD.MOV.U32 R102, RZ, RZ, -0x1 ;  /* 0xffffffffff667424 */ /* 0x000fe200078e00ff */
[----:B------:R-:W-:Y:S01]  /*6f40*/  IADD3.X R17, R17, UR42, RZ, P0, !PT ;  /* 0x0000002a11117c10 */ /* 0x000fe200087fe4ff */
[----:B------:R-:W-:Y:S01]  /*6f50*/  IMAD.MOV.U32 R23, RZ, RZ, -0x1 ;  /* 0xffffffffff177424 */ /* 0x000fe200078e00ff */
[----:B------:R-:W-:-:S04]  /*6f60*/  ISETP.GE.U32.AND P0, PT, R16, UR4, PT ;  /* 0x0000000410007c0c */ /* 0x000fc8000bf06070 */
[----:B------:R-:W-:-:S13]  /*6f70*/  ISETP.GE.U32.AND.EX P0, PT, R17, UR5, PT, P0 ;  /* 0x0000000511007c0c */ /* 0x000fda000bf06100 */
[----:B------:R-:W-:Y:S05]  /*6f80*/  @P0 BRA `(.L_x_158) ;  /* 0x0000000400500947 */ /* 0x000fea0003800000 */
[----:B0-----:R-:W0:Y:S01]  /*6f90*/  LDC.64 R10, c[0x0][0x628] ;  /* 0x00018a00ff0a7b82 */ /* 0x001e220000000a00 */
[----:B-1----:R-:W1:Y:S01]  /*6fa0*/  S2R R12, SR_CTAID.X ;  /* 0x00000000000c7919 */ /* 0x002e620000002500 */
[----:B----4-:R-:W-:Y:S02]  /*6fb0*/  IMAD.MOV.U32 R8, RZ, RZ, R16 ;  /* 0x000000ffff087224 */ /* 0x010fe400078e0010 */
[----:B------:R-:W-:Y:S01]  /*6fc0*/  IMAD.MOV.U32 R9, RZ, RZ, R17 ;  /* 0x000000ffff097224 */ /* 0x000fe200078e0011 */
[----:B------:R-:W4:Y:S03]  /*6fd0*/  S2R R20, SR_CTAID.Y ;  /* 0x0000000000147919 */ /* 0x000f260000002600 */
[----:B------:R-:W1:Y:S08]  /*6fe0*/  LDC R0, c[0x0][0x630] ;  /* 0x00018c00ff007b82 */ /* 0x000e700000000800 */
[----:B------:R-:W1:Y:S01]  /*6ff0*/  LDC.64 R14, c[0x0][0x620] ;  /* 0x00018800ff0e7b82 */ /* 0x000e620000000a00 */
[----:B0-----:R-:W-:-:S04]  /*7000*/  ISETP.NE.U32.AND P0, PT, R10, RZ, PT ;  /* 0x000000ff0a00720c */ /* 0x001fc80003f05070 */
[----:B------:R-:W-:-:S13]  /*7010*/  ISETP.NE.AND.EX P0, PT, R11, RZ, PT, P0 ;  /* 0x000000ff0b00720c */ /* 0x000fda0003f05300 */
[----:B-1--4-:R-:W-:Y:S05]  /*7020*/  @!P0 BRA `(.L_x_159) ;  /* 0x0000000000288947 */ /* 0x012fea0003800000 */
        /* <DEDUP_REMOVED lines=10> */
.L_x_159:
[-CC-:B------:R-:W-:Y:S01]  /*70d0*/  SHF.R.U64 R23, R8, R0.reuse, R9.reuse ;  /* 0x0000000008177219 */ /* 0x180fe20000001209 */
[----:B------:R-:W0:Y:S01]  /*70e0*/  LDC.64 R26, c[0x0][0x640] ;  /* 0x00019000ff1a7b82 */ /* 0x000e220000000a00 */
[----:B------:R-:W-:Y:S01]  /*70f0*/  SHF.R.U32.HI R0, RZ, R0, R9 ;  /* 0x00000000ff007219 */ /* 0x000fe20000011609 */
[----:B------:R-:W-:Y:S01]  /*7100*/  ULDC UR4, c[0x0][0x150] ;  /* 0x0000540000047ab9 */ /* 0x000fe20000000800 */
[----:B------:R-:W-:Y:S02]  /*7110*/  IADD3 R3, P0, RZ, -R23, RZ ;  /* 0x80000017ff037210 */ /* 0x000fe40007f1e0ff */
[----:B------:R-:W-:-:S03]  /*7120*/  I2FP.F32.U32 R7, R12 ;  /* 0x0000000c00077245 */ /* 0x000fc60000201000 */
[----:B------:R-:W1:Y:S01]  /*7130*/  LDC R6, c[0x0][0x618] ;  /* 0x00018600ff067b82 */ /* 0x000e620000000800 */
[----:B------:R-:W-:Y:S02]  /*7140*/  IMAD.X R5, RZ, RZ, ~R0, P0 ;  /* 0x000000ffff057224 */ /* 0x000fe400000e0e00 */
[----:B------:R-:W-:Y:S01]  /*7150*/  FMUL R7, R7, UR4 ;  /* 0x0000000407077c20 */ /* 0x000fe20008400000 */
[----:B------:R-:W-:Y:S01]  /*7160*/  ULDC UR4, c[0x0][0x154] ;  /* 0x0000550000047ab9 */ /* 0x000fe20000000800 */
[-C--:B------:R-:W-:Y:S02]  /*7170*/  IMAD R0, R5, R14.reuse, RZ ;  /* 0x0000000e05007224 */ /* 0x080fe400078e02ff */
[C---:B------:R-:W-:Y:S01]  /*7180*/  IMAD.WIDE.U32 R4, R3.reuse, R14, R16 ;  /* 0x0000000e03047225 */ /* 0x040fe200078e0010 */
[----:B------:R-:W4:Y:S01]  /*7190*/  LDC R8, c[0x0][0x608] ;  /* 0x00018200ff087b82 */ /* 0x000f220000000800 */
[----:B------:R-:W2:Y:S02]  /*71a0*/  F2I.U32.TRUNC.NTZ R7, R7 ;  /* 0x0000000700077305 */ /* 0x000ea4000020f000 */
[----:B------:R-:W-:Y:S01]  /*71b0*/  IMAD R3, R3, R15, R0 ;  /* 0x0000000f03037224 */ /* 0x000fe200078e0200 */
[----:B------:R-:W-:-:S03]  /*71c0*/  I2FP.F32.U32 R0, R20 ;  /* 0x0000001400007245 */ /* 0x000fc60000201000 */
[----:B------:R-:W-:Y:S01]  /*71d0*/  IMAD.IADD R3, R5, 0x1, R3 ;  /* 0x0000000105037824 */ /* 0x000fe200078e0203 */
[----:B------:R-:W3:Y:S01]  /*71e0*/  LDC R11, c[0x0][0x658] ;  /* 0x00019600ff0b7b82 */ /* 0x000ee20000000800 */
[----:B0-----:R-:W-:-:S04]  /*71f0*/  ISETP.NE.U32.AND P0, PT, R26, RZ, PT ;  /* 0x000000ff1a00720c */ /* 0x001fc80003f05070 */
[----:B------:R-:W-:-:S03]  /*7200*/  ISETP.NE.AND.EX P0, PT, R27, RZ, PT, P0 ;  /* 0x000000ff1b00720c */ /* 0x000fc60003f05300 */
[----:B------:R-:W0:Y:S01]  /*7210*/  LDC R9, c[0x0][0x144] ;  /* 0x00005100ff097b82 */ /* 0x000e220000000800 */
[-C--:B-1----:R-:W-:Y:S01]  /*7220*/  SHF.R.U64 R10, R4, R6.reuse, R3 ;  /* 0x00000006040a7219 */ /* 0x082fe20000001203 */
[----:B--2---:R-:W-:Y:S01]  /*7230*/  IMAD.MOV R7, RZ, RZ, -R7 ;  /* 0x000000ffff077224 */ /* 0x004fe200078e0a07 */
[----:B------:R-:W-:Y:S01]  /*7240*/  SHF.R.U32.HI R3, RZ, R6, R3 ;  /* 0x00000006ff037219 */ /* 0x000fe20000011603 */
[----:B------:R-:W-:-:S04]  /*7250*/  FMUL R6, R0, UR4 ;  /* 0x0000000400067c20 */ /* 0x000fc80008400000 */
[----:B------:R-:W1:Y:S01]  /*7260*/  LDC R21, c[0x0][0x148] ;  /* 0x00005200ff157b82 */ /* 0x000e620000000800 */
[----:B------:R2:W0:Y:S01]  /*7270*/  F2I.U32.TRUNC.NTZ R14, R6 ;  /* 0x00000006000e7305 */ /* 0x000422000020f000 */
[-CC-:B----4-:R-:W-:Y:S02]  /*7280*/  SHF.R.U64 R13, R10, R8.reuse, R3.reuse ;  /* 0x000000080a0d7219 */ /* 0x190fe40000001203 */
[----:B------:R-:W-:-:S04]  /*7290*/  SHF.R.U32.HI R0, RZ, R8, R3 ;  /* 0x00000008ff007219 */ /* 0x000fc80000011603 */
[----:B------:R-:W4:Y:S01]  /*72a0*/  LDC R24, c[0x0][0x600] ;  /* 0x00018000ff187b82 */ /* 0x000f220000000800 */
[-CC-:B---3--:R-:W-:Y:S02]  /*72b0*/  SHF.R.U64 R15, R13, R11.reuse, R0.reuse ;  /* 0x0000000b0d0f7219 */ /* 0x188fe40000001200 */
[----:B------:R-:W-:-:S03]  /*72c0*/  SHF.R.U32.HI R5, RZ, R11, R0 ;  /* 0x0000000bff057219 */ /* 0x000fc60000011600 */
[----:B------:R-:W-:Y:S02]  /*72d0*/  IMAD.MOV.U32 R4, RZ, RZ, R15 ;  /* 0x000000ffff047224 */ /* 0x000fe400078e000f */
[----:B------:R-:W3:Y:S01]  /*72e0*/  LDC R28, c[0x0][0x648] ;  /* 0x00019200ff1c7b82 */ /* 0x000ee20000000800 */
[----:B0-----:R-:W-:-:S07]  /*72f0*/  IMAD R25, R9, R7, R12 ;  /* 0x0000000709197224 */ /* 0x001fce00078e020c */
[----:B------:R-:W0:Y:S08]  /*7300*/  LDC R29, c[0x0][0x638] ;  /* 0x00018e00ff1d7b82 */ /* 0x000e300000000800 */
[----:B------:R-:W0:Y:S01]  /*7310*/  LDC R30, c[0x0][0x610] ;  /* 0x00018400ff1e7b82 */ /* 0x000e220000000800 */
[----:B-12-4-:R-:W-:Y:S05]  /*7320*/  @!P0 BRA `(.L_x_160) ;  /* 0x0000000000288947 */ /* 0x016fea0003800000 */
[----:B------:R-:W1:Y:S02]  /*7330*/  LDC R0, c[0x0][0x64c] ;  /* 0x00019300ff007b82 */ /* 0x000e640000000800 */
[----:B-1----:R-:W-:-:S05]  /*7340*/  IADD3 R3, P0, R15, R0, RZ ;  /* 0x000000000f037210 */ /* 0x002fca0007f1e0ff */
        /* <DEDUP_REMOVED lines=8> */
.L_x_160:
[----:B------:R-:W-:Y:S01]  /*73d0*/  ISETP.NE.AND P0, PT, R2, 0x1, PT ;  /* 0x000000010200780c */ /* 0x000fe20003f05270 */
[----:B------:R-:W-:Y:S01]  /*73e0*/  IMAD.MOV R14, RZ, RZ, -R14 ;  /* 0x000000ffff0e7224 */ /* 0x000fe200078e0a0e */
[----:B---3--:R-:W-:Y:S01]  /*73f0*/  SHF.R.U64 R0, R4, R28, R5 ;  /* 0x0000001c04007219 */ /* 0x008fe20000001205 */
[----:B------:R-:W-:Y:S01]  /*7400*/  VIADD R5, R24, 0xffffffff ;  /* 0xffffffff18057836 */ /* 0x000fe20000000000 */
[----:B------:R-:W-:-:S03]  /*7410*/  LOP3.LUT R3, R13, R100, RZ, 0xc0, !PT ;  /* 0x000000640d037212 */ /* 0x000fc600078ec0ff */
[----:B------:R-:W-:Y:S01]  /*7420*/  IMAD.MOV R4, RZ, RZ, -R0 ;  /* 0x000000ffff047224 */ /* 0x000fe200078e0a00 */
[----:B------:R-:W-:Y:S01]  /*7430*/  LOP3.LUT R10, R10, R5, RZ, 0xc0, !PT ;  /* 0x000000050a0a7212 */ /* 0x000fe200078ec0ff */
[----:B------:R-:W-:Y:S02]  /*7440*/  IMAD R0, R96, R0, R3 ;  /* 0x0000000060007224 */ /* 0x000fe400078e0203 */
[----:B0-----:R-:W-:Y:S02]  /*7450*/  IMAD R3, R4, R29, R15 ;  /* 0x0000001d04037224 */ /* 0x001fe400078e020f */
[----:B------:R-:W-:Y:S02]  /*7460*/  @P0 IMAD R25, R21, R14, R20 ;  /* 0x0000000e15190224 */ /* 0x000fe400078e0214 */
[----:B------:R-:W-:Y:S02]  /*7470*/  IMAD R5, R3, R24, R10 ;  /* 0x0000001803057224 */ /* 0x000fe400078e020a */
[----:B------:R-:W-:-:S02]  /*7480*/  IMAD R0, R0, R30, R25 ;  /* 0x0000001e00007224 */ /* 0x000fc400078e0219 */
[----:B------:R-:W-:-:S03]  /*7490*/  IMAD.MOV.U32 R4, RZ, RZ, 0x1 ;  /* 0x00000001ff047424 */ /* 0x000fc600078e00ff */
[----:B------:R-:W-:Y:S02]  /*74a0*/  SEL R102, R5, R0, !P0 ;  /* 0x0000000005667207 */ /* 0x000fe40004000000 */
[----:B------:R-:W-:Y:S02]  /*74b0*/  PRMT R3, R4, 0x7610, R3 ;  /* 0x0000761004037816 */ /* 0x000fe40000000003 */
[----:B------:R-:W-:-:S07]  /*74c0*/  SEL R0, R0, R5, !P0 ;  /* 0x0000000500007207 */ /* 0x000fce0004000000 */
.L_x_158:
[----:B------:R-:W-:Y:S01]  /*74d0*/  LOP3.LUT P0, RZ, R3, 0xff, RZ, 0xc0, !PT ;  /* 0x000000ff03ff7812 */ /* 0x000fe2000780c0ff */
[----:B------:R-:W-:-:S12]  /*74e0*/  IMAD.MOV.U32 R109, RZ, RZ, R0 ;  /* 0x000000ffff6d7224 */ /* 0x000fd800078e0000 */
[----:B------:R-:W-:Y:S05]  /*74f0*/  @P0 BRA `(.L_x_161) ;  /* 0xffffffa0002c0947 */ /* 0x000fea000383ffff */
[----:B------:R-:W-:Y:S05]  /*7500*/  EXIT ;  /* 0x000000000000794d */ /* 0x000fea0003800000 */
.L_x_8:
        /* <DEDUP_REMOVED lines=26> */
.L_x_163:
[----:B------:R-:W0:Y:S01]  /*76b0*/  LDC.64 R32, c[0x0][0x640] ;  /* 0x00019000ff207b82 */ /* 0x000e220000000a00 */
[-CC-:B------:R-:W-:Y:S01]  /*76c0*/  SHF.R.U64 R22, R14, R8.reuse, R15.reuse ;  /* 0x000000080e167219 */ /* 0x180fe2000000120f */
[----:B------:R-:W-:Y:S01]  /*76d0*/  IMAD.MOV.U32 R25, RZ, RZ, 0x1 ;  /* 0x00000001ff197424 */ /* 0x000fe200078e00ff */
[----:B------:R-:W-:Y:S02]  /*76e0*/  SHF.R.U32.HI R7, RZ, R8, R15 ;  /* 0x00000008ff077219 */ /* 0x000fe4000001160f */
[----:B------:R-:W-:-:S03]  /*76f0*/  IADD3 R13, P0, RZ, -R22, RZ ;  /* 0x80000016ff0d7210 */ /* 0x000fc60007f1e0ff */
[----:B------:R-:W1:Y:S02]  /*7700*/  LDC R12, c[0x0][0x618] ;  /* 0x00018600ff0c7b82 */ /* 0x000e640000000800 */
[----:B------:R-:W-:Y:S02]  /*7710*/  IMAD.X R7, RZ, RZ, ~R7, P0 ;  /* 0x000000ffff077224 */ /* 0x000fe400000e0e07 */
[----:B------:R-:W-:-:S04]  /*7720*/  IMAD.WIDE.U32 R10, R13, R26, R16 ;  /* 0x0000001a0d0a7225 */ /* 0x000fc800078e0010 */
[----:B------:R-:W2:Y:S01]  /*7730*/  LDC R14, c[0x0][0x608] ;  /* 0x00018200ff0e7b82 */ /* 0x000ea20000000800 */
[----:B------:R-:W-:-:S04]  /*7740*/  IMAD R8, R7, R26, RZ ;  /* 0x0000001a07087224 */ /* 0x000fc800078e02ff */
[----:B------:R-:W-:-:S03]  /*7750*/  IMAD R7, R13, R27, R8 ;  /* 0x0000001b0d077224 */ /* 0x000fc600078e0208 */
[----:B------:R-:W3:Y:S01]  /*7760*/  LDC R30, c[0x0][0x658] ;  /* 0x00019600ff1e7b82 */ /* 0x000ee20000000800 */
[----:B------:R-:W-:Y:S01]  /*7770*/  IMAD.IADD R7, R11, 0x1, R7 ;  /* 0x000000010b077824 */ /* 0x000fe200078e0207 */
[----:B0-----:R-:W-:Y:S01]  /*7780*/  ISETP.NE.U32.AND P0, PT, R32, RZ, PT ;  /* 0x000000ff2000720c */ /* 0x001fe20003f05070 */
[----:B------:R-:W-:-:S03]  /*7790*/  IMAD.MOV.U32 R11, RZ, RZ, -0x1 ;  /* 0xffffffffff0b7424 */ /* 0x000fc600078e00ff */
        /* <DEDUP_REMOVED lines=8> */
[-C--:B---3--:R-:W-:Y:S02]  /*7820*/  SHF.L.U32 R10, R11, R30.reuse, RZ ;  /* 0x0000001e0b0a7219 */ /* 0x088fe400000006ff */
[--C-:B------:R-:W-:Y:S02]  /*7830*/  SHF.R.U64 R28, R26, R30, R7.reuse ;  /* 0x0000001e1a1c7219 */ /* 0x100fe40000001207 */
[----:B------:R-:W-:Y:S02]  /*7840*/  LOP3.LUT R27, RZ, R10, RZ, 0x33, !PT ;  /* 0x0000000aff1b7212 */ /* 0x000fe400078e33ff */
[----:B------:R-:W-:Y:S01]  /*7850*/  SHF.R.U32.HI R11, RZ, R30, R7 ;  /* 0x0000001eff0b7219 */ /* 0x000fe20000011607 */
[----:B------:R-:W3:Y:S01]  /*7860*/  LDC R29, c[0x0][0x610] ;  /* 0x00018400ff1d7b82 */ /* 0x000ee20000000800 */
[----:B------:R-:W-:Y:S01]  /*7870*/  IMAD.MOV.U32 R10, RZ, RZ, R28 ;  /* 0x000000ffff0a7224 */ /* 0x000fe200078e001c */
[----:B------:R-:W-:Y:S06]  /*7880*/  @!P0 BRA `(.L_x_164) ;  /* 0x0000000000288947 */ /* 0x000fec0003800000 */
        /* <DEDUP_REMOVED lines=10> */
.L_x_164:
[----:B------:R-:W-:Y:S02]  /*7930*/  ISETP.NE.AND P0, PT, R2, 0x1, PT ;  /* 0x000000010200780c */ /* 0x000fe40003f05270 */
[----:B-1----:R-:W-:Y:S01]  /*7940*/  SHF.R.U64 R8, R10, R8, R11 ;  /* 0x000000080a087219 */ /* 0x002fe2000000120b */
[----:B0-----:R-:W-:Y:S01]  /*7950*/  VIADD R11, R21, 0xffffffff ;  /* 0xffffffff150b7836 */ /* 0x001fe20000000000 */
[----:B------:R-:W-:Y:S02]  /*7960*/  SHF.L.U32 R25, R25, R30, RZ ;  /* 0x0000001e19197219 */ /* 0x000fe400000006ff */
[----:B------:R-:W-:Y:S01]  /*7970*/  LOP3.LUT R5, R26, R27, RZ, 0xc0, !PT ;  /* 0x0000001b1a057212 */ /* 0x000fe200078ec0ff */
[----:B------:R-:W-:-:S04]  /*7980*/  IMAD.MOV R7, RZ, RZ, -R8 ;  /* 0x000000ffff077224 */ /* 0x000fc800078e0a08 */
[----:B------:R-:W-:Y:S02]  /*7990*/  IMAD R5, R25, R8, R5 ;  /* 0x0000000819057224 */ /* 0x000fe400078e0205 */
[----:B------:R-:W-:Y:S01]  /*79a0*/  @P0 IMAD R6, R9, R24, R4 ;  /* 0x0000001809060224 */ /* 0x000fe200078e0204 */
[----:B------:R-:W-:Y:S01]  /*79b0*/  LOP3.LUT R9, R20, R11, RZ, 0xc0, !PT ;  /* 0x0000000b14097212 */ /* 0x000fe200078ec0ff */
[----:B--2---:R-:W-:Y:S02]  /*79c0*/  IMAD R4, R7, R23, R28 ;  /* 0x0000001707047224 */ /* 0x004fe400078e021c */
[----:B---3--:R-:W-:Y:S02]  /*79d0*/  IMAD R6, R5, R29, R6 ;  /* 0x0000001d05067224 */ /* 0x008fe400078e0206 */
[----:B------:R-:W-:Y:S02]  /*79e0*/  IMAD R5, R4, R21, R9 ;  /* 0x0000001504057224 */ /* 0x000fe400078e0209 */
[----:B------:R-:W-:-:S02]  /*79f0*/  IMAD.MOV.U32 R8, RZ, RZ, 0x1 ;  /* 0x00000001ff087424 */ /* 0x000fc400078e00ff */
[----:B------:R-:W-:Y:S01]  /*7a00*/  IMAD.MOV.U32 R7, RZ, RZ, R22 ;  /* 0x000000ffff077224 */ /* 0x000fe200078e0016 */
[----:B------:R-:W-:Y:S02]  /*7a10*/  SEL R21, R5, R6, !P0 ;  /* 0x0000000605157207 */ /* 0x000fe40004000000 */
[----:B------:R-:W-:-:S07]  /*7a20*/  SEL R20, R6, R5, !P0 ;  /* 0x0000000506147207 */ /* 0x000fce0004000000 */
.L_x_162:
[----:B------:R-:W-:-:S08]  /*7a30*/  NOP ;  /* 0x0000000000007918 */ /* 0x000fd00000000000 */
[----:B------:R-:W0:-:S00]  /*7a40*/  USETMAXREG.DEALLOC.CTAPOOL 0x28 ;  /* 0x00000028000079c8 */ /* 0x000e0000080e0500 */
[----:B0-----:R-:W-:-:S13]  /*7a50*/  ISETP.NE.AND P0, PT, R3, RZ, PT ;  /* 0x000000ff0300720c */ /* 0x001fda0003f05270 */
[----:B------:R-:W-:Y:S05]  /*7a60*/  @P0 EXIT ;  /* 0x000000000000094d */ /* 0x000fea0003800000 */
[----:B------:R-:W-:Y:S01]  /*7a70*/  LOP3.LUT P0, RZ, R8, 0xff, RZ, 0xc0, !PT ;  /* 0x000000ff08ff7812 */ /* 0x000fe2000780c0ff */
[----:B------:R-:W-:Y:S02]  /*7a80*/  IMAD.MOV.U32 R3, RZ, RZ, 0x1 ;  /* 0x00000001ff037424 */ /* 0x000fe400078e00ff */
[----:B------:R-:W-:-:S10]  /*7a90*/  IMAD.MOV.U32 R8, RZ, RZ, RZ ;  /* 0x000000ffff087224 */ /* 0x000fd400078e00ff */
[----:B------:R-:W-:Y:S05]  /*7aa0*/  @!P0 BRA `(.L_x_165) ;  /* 0x0000000c00288947 */ /* 0x000fea0003800000 */
[----:B------:R-:W0:Y:S01]  /*7ab0*/  LDC R3, c[0x0][0x28c] ;  /* 0x0000a300ff037b82 */ /* 0x000e220000000800 */
[----:B------:R-:W1:Y:S01]  /*7ac0*/  S2R R13, SR_CgaCtaId ;  /* 0x00000000000d7919 */ /* 0x000e620000008800 */
[----:B------:R-:W-:Y:S01]  /*7ad0*/  ULDC UR5, c[0x0][0x658] ;  /* 0x0001960000057ab9 */ /* 0x000fe20000000800 */
[----:B------:R-:W-:Y:S01]  /*7ae0*/  UMOV UR6, 0xffffffff ;  /* 0xffffffff00067882 */ /* 0x000fe20000000000 */
[----:B------:R-:W-:Y:S01]  /*7af0*/  BSSY B0, `(.L_x_165) ;  /* 0x00000c5000007945 */ /* 0x000fe20003800000 */
[----:B------:R-:W-:Y:S01]  /*7b00*/  USHF.L.U32 UR6, UR6, UR5, URZ ;  /* 0x0000000506067299 */ /* 0x000fe2000800063f */
[----:B------:R-:W-:Y:S01]  /*7b10*/  IMAD.MOV.U32 R10, RZ, RZ, 0x1 ;  /* 0x00000001ff0a7424 */ /* 0x000fe200078e00ff */
[----:B------:R-:W-:Y:S01]  /*7b20*/  LOP3.LUT R9, R18, 0x2, RZ, 0xfc, !PT ;  /* 0x0000000212097812 */ /* 0x000fe200078efcff */
[----:B------:R-:W-:Y:S01]  /*7b30*/  IMAD.MOV.U32 R8, RZ, RZ, RZ ;  /* 0x000000ffff087224 */ /* 0x000fe200078e00ff */
[----:B------:R-:W-:Y:S01]  /*7b40*/  ULDC UR4, c[0x0][0x600] ;  /* 0x0001800000047ab9 */ /* 0x000fe20000000800 */
[----:B------:R-:W-:Y:S01]  /*7b50*/  UMOV UR7, 0x1 ;  /* 0x0000000100077882 */ /* 0x000fe20000000000 */
[----:B------:R-:W-:-:S02]  /*7b60*/  UIADD3 UR15, UR4, -0x1, URZ ;  /* 0xffffffff040f7890 */ /* 0x000fc4000fffe03f */
[----:B------:R-:W-:Y:S02]  /*7b70*/  USHF.L.U32 UR17, UR7, UR5, URZ ;  /* 0x0000000507117299 */ /* 0x000fe4000800063f */
[----:B------:R-:W-:Y:S01]  /*7b80*/  ULOP3.LUT UR16, URZ, UR6, URZ, 0x33, !UPT ;  /* 0x000000063f107292 */ /* 0x000fe2000f8e333f */
[----:B------:R-:W-:Y:S01]  /*7b90*/  ULDC.64 UR20, c[0x0][0x198] ;  /* 0x0000660000147ab9 */ /* 0x000fe20000000a00 */
[----:B0-----:R-:W-:-:S05]  /*7ba0*/  VIADD R3, R3, 0x1f ;  /* 0x0000001f03037836 */ /* 0x001fca0000000000 */
[----:B------:R-:W-:-:S04]  /*7bb0*/  SHF.R.S32.HI R4, RZ, 0x1f, R3 ;  /* 0x0000001fff047819 */ /* 0x000fc80000011403 */
[----:B------:R-:W-:Y:S01]  /*7bc0*/  LEA.HI R4, R4, R3, RZ, 0x5 ;  /* 0x0000000304047211 */ /* 0x000fe200078f28ff */
[C---:B-1----:R-:W-:Y:S02]  /*7bd0*/  IMAD.SHL.U32 R12, R13.reuse, 0x8, RZ ;  /* 0x000000080d0c7824 */ /* 0x042fe400078e00ff */
[----:B------:R-:W-:Y:S01]  /*7be0*/  IMAD.SHL.U32 R13, R13, 0x100, RZ ;  /* 0x000001000d0d7824 */ /* 0x000fe200078e00ff */
[----:B------:R-:W-:Y:S01]  /*7bf0*/  SHF.R.S32.HI R11, RZ, 0x5, R4 ;  /* 0x00000005ff0b7819 */ /* 0x000fe20000011404 */
[----:B------:R-:W-:Y:S01]  /*7c00*/  IMAD.MOV.U32 R3, RZ, RZ, 0x1 ;  /* 0x00000001ff037424 */ /* 0x000fe200078e00ff */
[----:B------:R-:W-:Y:S02]  /*7c10*/  LOP3.LUT R12, R12, 0x38, RZ, 0xc0, !PT ;  /* 0x000000380c0c7812 */ /* 0x000fe400078ec0ff */
[----:B------:R-:W-:Y:S01]  /*7c20*/  LOP3.LUT R13, R13, 0x700, RZ, 0xc0, !PT ;  /* 0x000007000d0d7812 */ /* 0x000fe200078ec0ff */
[----:B------:R-:W-:-:S07]  /*7c30*/  VIADD R19, R11, 0x1 ;  /* 0x000000010b137836 */ /* 0x000fce0000000000 */
.L_x_176:
[----:B------:R-:W-:-:S03]  /*7c40*/  UMOV UR4, 0xffffffff ;  /* 0xffffffff00047882 */ /* 0x000fc60000000000 */
[----:B------:R-:W-:Y:S05]  /*7c50*/  BRA.DIV UR4, `(.L_x_166) ;  /* 0x0000001204a07947 */ /* 0x000fea000b800000 */
[----:B------:R-:W-:-:S13]  /*7c60*/  ELECT P6, URZ, PT ;  /* 0x00000000003f782f */ /* 0x000fda00038c0000 */
.L_x_194:
[----:B------:R-:W0:Y:S01]  /*7c70*/  LDC R4, c[0x0][0x28c] ;  /* 0x0000a300ff047b82 */ /* 0x000e220000000800 */
[----:B------:R-:W-:Y:S01]  /*7c80*/  BSSY B1, `(.L_x_167) ;  /* 0x0000038000017945 */ /* 0x000fe20003800000 */
[----:B0-----:R-:W-:-:S13]  /*7c90*/  ISETP.LT.OR P6, PT, R4, 0x1, !P6 ;  /* 0x000000010400780c */ /* 0x001fda00077c1670 */
[----:B------:R-:W-:Y:S05]  /*7ca0*/  @P6 BRA `(.L_x_168) ;  /* 0x0000000000d46947 */ /* 0x000fea0003800000 */
[----:B------:R-:W-:Y:S02]  /*7cb0*/  IMAD.SHL.U32 R20, R20, 0x100, RZ ;  /* 0x0000010014147824 */ /* 0x000fe400078e00ff */
[----:B------:R-:W-:Y:S02]  /*7cc0*/  IMAD R21, R21, 0x40, R12 ;  /* 0x0000004015157824 */ /* 0x000fe400078e020c */
[----:B------:R-:W-:Y:S02]  /*7cd0*/  IMAD.MOV.U32 R22, RZ, RZ, RZ ;  /* 0x000000ffff167224 */ /* 0x000fe400078e00ff */
[----:B------:R-:W-:Y:S02]  /*7ce0*/  IMAD.MOV.U32 R4, RZ, RZ, R19 ;  /* 0x000000ffff047224 */ /* 0x000fe400078e0013 */
[----:B------:R-:W-:Y:S02]  /*7cf0*/  IMAD.MOV.U32 R5, RZ, RZ, R3 ;  /* 0x000000ffff057224 */ /* 0x000fe400078e0003 */
[----:B------:R-:W-:-:S07]  /*7d00*/  IMAD.MOV.U32 R6, RZ, RZ, R8 ;  /* 0x000000ffff067224 */ /* 0x000fce00078e0008 */
.L_x_171:
[----:B------:R-:W0:Y:S01]  /*7d10*/  S2R R15, SR_CgaCtaId ;  /* 0x00000000000f7919 */ /* 0x000e220000008800 */
[----:B------:R-:W-:Y:S02]  /*7d20*/  MOV R14, 0x400 ;  /* 0x00000400000e7802 */ /* 0x000fe40000000f00 */
[----:B------:R-:W-:Y:S02]  /*7d30*/  ISETP.NE.AND P1, PT, R0, RZ, PT ;  /* 0x000000ff0000720c */ /* 0x000fe40003f25270 */
[----:B0-----:R-:W-:Y:S02]  /*7d40*/  LEA R25, R15, R14, 0x18 ;  /* 0x0000000e0f197211 */ /* 0x001fe400078ec0ff */
[----:B------:R-:W-:-:S09]  /*7d50*/  SHF.L.U32 R14, R5, 0x1f, RZ ;  /* 0x0000001f050e7819 */ /* 0x000fd200000006ff */
[----:B------:R-:W0:Y:S01]  /*7d60*/  @!P1 LDC R15, c[0x0][0x500] ;  /* 0x00014000ff0f9b82 */ /* 0x000e220000000800 */
[----:B------:R-:W-:-:S04]  /*7d70*/  IMAD R23, R6, 0x8, R25 ;  /* 0x0000000806177824 */ /* 0x000fc800078e0219 */
[----:B------:R-:W1:Y:S02]  /*7d80*/  SYNCS.PHASECHK.TRANS64.TRYWAIT P0, [R23+URZ+0x58], R14 ;  /* 0x0000580e170075a7 */ /* 0x000e64000800017f */
[----:B-1----:R-:W-:Y:S05]  /*7d90*/  @!P0 BRA `(.L_x_169) ;  /* 0x0000001000708947 */ /* 0x002fea0003800000 */
.L_x_195:
[----:B-1----:R-:W-:Y:S01]  /*7da0*/  PRMT R14, R9, 0x9910, RZ ;  /* 0x00009910090e7816 */ /* 0x002fe200000000ff */
[----:B0-----:R0:W-:Y:S03]  /*7db0*/  @!P1 SYNCS.ARRIVE.TRANS64 RZ, [R23+URZ], R15 ;  /* 0x0000000f17ff99a7 */ /* 0x0011e6000800003f */
[----:B------:R-:W-:-:S13]  /*7dc0*/  ISETP.NE.AND P0, PT, R14, 0x2, PT ;  /* 0x000000020e00780c */ /* 0x000fda0003f05270 */
[----:B0-----:R-:W-:Y:S05]  /*7dd0*/  @P0 BRA `(.L_x_170) ;  /* 0x0000000000040947 */ /* 0x001fea0003800000 */
[----:B------:R-:W-:Y:S01]  /*7de0*/  BPT.TRAP 0x1 ;  /* 0x000000040000795c */ /* 0x000fe20000300000 */
.L_x_170:
[C---:B------:R-:W-:Y:S01]  /*7df0*/  IMAD R14, R6.reuse, 0x800, R13 ;  /* 0x00000800060e7824 */ /* 0x040fe200078e020d */
[----:B------:R-:W-:Y:S01]  /*7e00*/  R2UR UR9, R23 ;  /* 0x00000000170972ca */ /* 0x000fe200000e0000 */
[--C-:B------:R-:W-:Y:S01]  /*7e10*/  IMAD R15, R6, 0x4000, R25.reuse ;  /* 0x00004000060f7824 */ /* 0x100fe200078e0219 */
[----:B------:R-:W-:Y:S01]  /*7e20*/  UIADD3 UR4, UP0, UR20, 0xf0, URZ ;  /* 0x000000f014047890 */ /* 0x000fe2000ff1e03f */
[----:B------:R-:W-:Y:S01]  /*7e30*/  IMAD R14, R14, 0x2, R25 ;  /* 0x000000020e0e7824 */ /* 0x000fe200078e0219 */
[----:B------:R-:W-:Y:S01]  /*7e40*/  R2UR UR11, R20 ;  /* 0x00000000140b72ca */ /* 0x000fe200000e0000 */
[----:B------:R-:W-:Y:S01]  /*7e50*/  VIADD R4, R4, 0xffffffff ;  /* 0xffffffff04047836 */ /* 0x000fe20000000000 */
[----:B------:R-:W-:Y:S01]  /*7e60*/  R2UR UR5, R15 ;  /* 0x000000000f0572ca */ /* 0x000fe200000e0000 */
[----:B------:R-:W-:Y:S01]  /*7e70*/  UIADD3 UR22, UP1, UR20, 0x1f0, URZ ;  /* 0x000001f014167890 */ /* 0x000fe2000ff3e03f */
[----:B------:R-:W-:Y:S01]  /*7e80*/  R2UR UR8, R14 ;  /* 0x000000000e0872ca */ /* 0x000fe200000e0000 */
[----:B------:R-:W-:Y:S01]  /*7e90*/  VIADD R6, R6, 0x1 ;  /* 0x0000000106067836 */ /* 0x000fe20000000000 */
[----:B------:R-:W-:Y:S01]  /*7ea0*/  R2UR UR10, R22 ;  /* 0x00000000160a72ca */ /* 0x000fe200000e0000 */
[----:B------:R-:W-:Y:S01]  /*7eb0*/  UIADD3.X UR23, URZ, UR21, URZ, UP1, !UPT ;  /* 0x000000153f177290 */ /* 0x000fe20008ffe43f */
[----:B------:R-:W-:Y:S01]  /*7ec0*/  R2UR UR12, R7 ;  /* 0x00000000070c72ca */ /* 0x000fe200000e0000 */
[----:B------:R-:W-:Y:S01]  /*7ed0*/  UMOV UR6, 0x0 ;  /* 0x0000000000067882 */ /* 0x000fe20000000000 */
[----:B------:R-:W-:Y:S01]  /*7ee0*/  R2UR UR18, R21 ;  /* 0x00000000151272ca */ /* 0x000fe200000e0000 */
[----:B------:R-:W-:Y:S01]  /*7ef0*/  UMOV UR7, 0x10000000 ;  /* 0x1000000000077882 */ /* 0x000fe20000000000 */
[----:B------:R-:W-:Y:S01]  /*7f00*/  ISETP.GT.AND P1, PT, R4, 0x1, PT ;  /* 0x000000010400780c */ /* 0x000fe20003f24270 */
[----:B------:R-:W-:Y:S01]  /*7f10*/  UMOV UR19, 0xff0000 ;  /* 0x00ff000000137882 */ /* 0x000fe20000000000 */
[----:B------:R-:W-:Y:S01]  /*7f20*/  ISETP.NE.AND P0, PT, R6, 0xb, PT ;  /* 0x0000000b0600780c */ /* 0x000fe20003f05270 */
[----:B------:R-:W-:Y:S01]  /*7f30*/  UIADD3 UR13, UR5, 0x180, URZ ;  /* 0x00000180050d7890 */ /* 0x000fe2000fffe03f */
[----:B------:R-:W-:Y:S01]  /*7f40*/  VIADD R22, R22, 0x20 ;  /* 0x0000002016167836 */ /* 0x000fe20000000000 */
[----:B------:R-:W-:Y:S01]  /*7f50*/  UIADD3.X UR5, URZ, UR21, URZ, UP0, !UPT ;  /* 0x000000153f057290 */ /* 0x000fe200087fe43f */
[----:B------:R-:W-:Y:S01]  /*7f60*/  SEL R14, RZ, 0x1, P0 ;  /* 0x00000001ff0e7807 */ /* 0x000fe20000000000 */
[----:B------:R-:W-:Y:S01]  /*7f70*/  UIADD3 UR14, UR8, 0x2c180, URZ ;  /* 0x0002c180080e7890 */ /* 0x000fe2000fffe03f */
[----:B------:R-:W-:-:S02]  /*7f80*/  SEL R6, R6, RZ, P0 ;  /* 0x000000ff06067207 */ /* 0x000fc40000000000 */
[----:B------:R-:W-:Y:S01]  /*7f90*/  UMOV UR8, UR13 ;  /* 0x0000000d00087c82 */ /* 0x000fe20008000000 */
[----:B------:R-:W-:-:S03]  /*7fa0*/  LOP3.LUT R5, R5, R14, RZ, 0x3c, !PT ;  /* 0x0000000e05057212 */ /* 0x000fc600078e3cff */
[----:B------:R0:W-:Y:S02]  /*7fb0*/  UTMALDG.3D [UR8], [UR4], desc[UR6] ;  /* 0x00000608040075b4 */ /* 0x0001e40008011000 */
[----:B0-----:R-:W-:Y:S01]  /*7fc0*/  UMOV UR8, UR14 ;  /* 0x0000000e00087c82 */ /* 0x001fe20008000000 */
[----:B------:R-:W-:Y:S02]  /*7fd0*/  UMOV UR11, UR18 ;  /* 0x00000012000b7c82 */ /* 0x000fe40008000000 */
[----:B------:R0:W-:Y:S02]  /*7fe0*/  UTMALDG.3D.MULTICAST [UR8], [UR22], UR19, desc[UR6] ;  /* 0x00000608160073b4 */ /* 0x0001e40008011813 */
[----:B0-----:R-:W-:Y:S05]  /*7ff0*/  @P1 BRA `(.L_x_171) ;  /* 0xfffffffc00441947 */ /* 0x001fea000383ffff */
.L_x_168:
[----:B------:R-:W-:Y:S05]  /*8000*/  BSYNC B1 ;  /* 0x0000000000017941 */ /* 0x000fea0003800000 */
.L_x_167:
[----:B------:R-:W-:Y:S01]  /*8010*/  LOP3.LUT P1, RZ, R10, 0xff, RZ, 0xc0, !PT ;  /* 0x000000ff0aff7812 */ /* 0x000fe2000782c0ff */
[C---:B------:R-:W-:Y:S01]  /*8020*/  IMAD.IADD R7, R11.reuse, 0x1, R8 ;  /* 0x000000010b077824 */ /* 0x040fe200078e0208 */
[----:B------:R-:W-:Y:S01]  /*8030*/  ULDC.64 UR4, c[0x0][0x650] ;  /* 0x0001940000047ab9 */ /* 0x000fe20000000a00 */
[----:B------:R-:W-:Y:S01]  /*8040*/  ISETP.GE.U32.AND P2, PT, R11, 0xb, PT ;  /* 0x0000000b0b00780c */ /* 0x000fe20003f46070 */
[----:B------:R-:W-:Y:S01]  /*8050*/  BSSY B1, `(.L_x_172) ;  /* 0x000006c000017945 */ /* 0x000fe20003800000 */
[----:B------:R-:W-:Y:S01]  /*8060*/  IMAD.MOV.U32 R20, RZ, RZ, -0x1 ;  /* 0xffffffffff147424 */ /* 0x000fe200078e00ff */
[----:B------:R-:W-:Y:S01]  /*8070*/  ISETP.GT.U32.AND P0, PT, R7, 0xa, PT ;  /* 0x0000000a0700780c */ /* 0x000fe20003f04070 */
[----:B------:R-:W-:Y:S01]  /*8080*/  IMAD.MOV.U32 R21, RZ, RZ, -0x1 ;  /* 0xffffffffff157424 */ /* 0x000fe200078e00ff */
[----:B------:R-:W-:Y:S02]  /*8090*/  PRMT R10, RZ, 0x7610, R10 ;  /* 0x00007610ff0a7816 */ /* 0x000fe4000000000a */
[----:B------:R-:W-:-:S03]  /*80a0*/  ISETP.LT.U32.AND P0, PT, R11, 0xb, P0 ;  /* 0x0000000b0b00780c */ /* 0x000fc60000701070 */
[----:B------:R-:W0:Y:S01]  /*80b0*/  @P1 S2R R5, SR_CgaCtaId ;  /* 0x0000000000051919 */ /* 0x000e220000008800 */
[----:B------:R-:W-:-:S04]  /*80c0*/  @P1 MOV R4, 0x400 ;  /* 0x0000040000041802 */ /* 0x000fc80000000f00 */
[----:B0-----:R-:W-:Y:S01]  /*80d0*/  @P1 LEA R6, R5, R4, 0x18 ;  /* 0x0000000405061211 */ /* 0x001fe200078ec0ff */
[----:B------:R-:W-:Y:S01]  /*80e0*/  IMAD.WIDE.U32 R4, R7, -0x45d1745d, RZ ;  /* 0xba2e8ba307047825 */ /* 0x000fe200078e00ff */
[----:B------:R-:W-:Y:S02]  /*80f0*/  SEL R4, RZ, 0x1, !P0 ;  /* 0x00000001ff047807 */ /* 0x000fe40004000000 */
[----:B------:R0:W-:Y:S01]  /*8100*/  @P1 SYNCS.ARRIVE.TRANS64.A1T0 RZ, [R6+URZ+0xc8], RZ ;  /* 0x0000c8ff06ff19a7 */ /* 0x0001e2000810003f */
[----:B------:R-:W-:Y:S02]  /*8110*/  IADD3 R16, P1, R16, UR36, RZ ;  /* 0x0000002410107c10 */ /* 0x000fe4000ff3e0ff */
[----:B------:R-:W-:Y:S02]  /*8120*/  LOP3.LUT R3, R3, R4, RZ, 0x3c, !PT ;  /* 0x0000000403037212 */ /* 0x000fe400078e3cff */
[----:B------:R-:W-:Y:S02]  /*8130*/  IADD3.X R17, R17, UR42, RZ, P1, !PT ;  /* 0x0000002a11117c10 */ /* 0x000fe40008ffe4ff */
[----:B------:R-:W-:-:S02]  /*8140*/  ISETP.GE.U32.AND P0, PT, R16, UR4, PT ;  /* 0x0000000410007c0c */ /* 0x000fc4000bf06070 */
[----:B0-----:R-:W-:Y:S02]  /*8150*/  SHF.R.U32.HI R6, RZ, 0x3, R5 ;  /* 0x00000003ff067819 */ /* 0x001fe40000011605 */
[----:B------:R-:W-:Y:S02]  /*8160*/  ISETP.GE.U32.AND.EX P0, PT, R17, UR5, PT, P0 ;  /* 0x0000000511007c0c */ /* 0x000fe4000bf06100 */
[----:B------:R-:W-:Y:S01]  /*8170*/  @P2 LOP3.LUT R3, R3, 0x1, R6, 0x78, !PT ;  /* 0x0000000103032812 */ /* 0x000fe200078e7806 */
[----:B------:R-:W-:Y:S01]  /*8180*/  IMAD R8, R6, -0xb, R7 ;  /* 0xfffffff506087824 */ /* 0x000fe200078e0207 */
[----:B------:R-:W-:Y:S01]  /*8190*/  PRMT R4, RZ, 0x7610, R4 ;  /* 0x00007610ff047816 */ /* 0x000fe20000000004 */
[----:B------:R-:W-:-:S08]  /*81a0*/  IMAD.MOV.U32 R7, RZ, RZ, -0x1 ;  /* 0xffffffffff077424 */ /* 0x000fd000078e00ff */
[----:B------:R-:W-:Y:S05]  /*81b0*/  @P0 BRA `(.L_x_173) ;  /* 0x0000000400540947 */ /* 0x000fea0003800000 */
[----:B------:R-:W0:Y:S01]  /*81c0*/  S2R R15, SR_CTAID.X ;  /* 0x00000000000f7919 */ /* 0x000e220000002500 */
[----:B------:R-:W-:Y:S01]  /*81d0*/  ULDC.64 UR4, c[0x0][0x628] ;  /* 0x00018a0000047ab9 */ /* 0x000fe20000000a00 */
[----:B------:R-:W-:Y:S01]  /*81e0*/  ULDC UR7, c[0x0][0x630] ;  /* 0x00018c0000077ab9 */ /* 0x000fe20000000800 */
[----:B------:R-:W-:Y:S01]  /*81f0*/  ISETP.NE.U32.AND P0, PT, RZ, UR4, PT ;  /* 0x00000004ff007c0c */ /* 0x000fe2000bf05070 */
[----:B------:R-:W1:Y:S01]  /*8200*/  S2R R20, SR_CTAID.Y ;  /* 0x0000000000147919 */ /* 0x000e620000002600 */
[----:B------:R-:W-:Y:S01]  /*8210*/  ULDC UR8, c[0x0][0x150] ;  /* 0x0000540000087ab9 */ /* 0x000fe20000000800 */
[----:B------:R-:W-:Y:S01]  /*8220*/  IMAD.MOV.U32 R4, RZ, RZ, R16 ;  /* 0x000000ffff047224 */ /* 0x000fe200078e0010 */
[----:B------:R-:W-:Y:S01]  /*8230*/  ISETP.NE.AND.EX P0, PT, RZ, UR5, PT, P0 ;  /* 0x00000005ff007c0c */ /* 0x000fe2000bf05300 */
[----:B------:R-:W-:Y:S01]  /*8240*/  IMAD.MOV.U32 R5, RZ, RZ, R17 ;  /* 0x000000ffff057224 */ /* 0x000fe200078e0011 */
[----:B0-----:R-:W-:-:S11]  /*8250*/  I2FP.F32.U32 R22, R15 ;  /* 0x0000000f00167245 */ /* 0x001fd60000201000 */
[----:B------:R-:W-:Y:S05]  /*8260*/  @!P0 BRA `(.L_x_174) ;  /* 0x0000000000288947 */ /* 0x000fea0003800000 */
[----:B------:R-:W-:Y:S02]  /*8270*/  ULDC UR6, c[0x0][0x634] ;  /* 0x00018d0000067ab9 */ /* 0x000fe40000000800 */
[----:B------:R-:W-:-:S05]  /*8280*/  IADD3 R5, P0, R16, UR6, RZ ;  /* 0x0000000610057c10 */ /* 0x000fca000ff1e0ff */
[----:B------:R-:W-:-:S04]  /*8290*/  IMAD.X R21, RZ, RZ, R17, P0 ;  /* 0x000000ffff157224 */ /* 0x000fc800000e0611 */
[----:B------:R-:W-:-:S04]  /*82a0*/  IMAD.WIDE.U32 R6, R21, UR4, RZ ;  /* 0x0000000415067c25 */ /* 0x000fc8000f8e00ff */
[----:B------:R-:W-:-:S04]  /*82b0*/  IMAD.WIDE.U32 R6, P0, R5, UR5, R6 ;  /* 0x0000000505067c25 */ /* 0x000fc8000f800006 */
[----:B------:R-:W-:-:S04]  /*82c0*/  IMAD.WIDE.U32 R4, R5, UR4, RZ ;  /* 0x0000000405047c25 */ /* 0x000fc8000f8e00ff */
[----:B------:R-:W-:Y:S01]  /*82d0*/  IMAD.MOV.U32 R4, RZ, RZ, R7 ;  /* 0x000000ffff047224 */ /* 0x000fe200078e0007 */
[----:B------:R-:W-:Y:S01]  /*82e0*/  IADD3 RZ, P1, R5, R6, RZ ;  /* 0x0000000605ff7210 */ /* 0x000fe20007f3e0ff */
[----:B------:R-:W-:-:S04]  /*82f0*/  IMAD.X R5, RZ, RZ, RZ, P0 ;  /* 0x000000ffff057224 */ /* 0x000fc800000e06ff */
[----:B------:R-:W-:-:S08]  /*8300*/  IMAD.WIDE.U32.X R4, R21, UR5, R4, P1 ;  /* 0x0000000515047c25 */ /* 0x000fd000088e0404 */
.L_x_174:
[--C-:B------:R-:W-:Y:S01]  /*8310*/  SHF.R.U64 R14, R4, UR7, R5.reuse ;  /* 0x00000007040e7c19 */ /* 0x100fe20008001205 */
[----:B------:R-:W-:Y:S01]  /*8320*/  FMUL R22, R22, UR8 ;  /* 0x0000000816167c20 */ /* 0x000fe20008400000 */
[----:B------:R-:W-:Y:S01]  /*8330*/  SHF.R.U32.HI R4, RZ, UR7, R5 ;  /* 0x00000007ff047c19 */ /* 0x000fe20008011605 */
[----:B------:R-:W0:Y:S01]  /*8340*/  LDC R6, c[0x0][0x144] ;  /* 0x00005100ff067b82 */ /* 0x000e220000000800 */
[----:B------:R-:W-:Y:S01]  /*8350*/  IADD3 R5, P0, RZ, -R14, RZ ;  /* 0x8000000eff057210 */ /* 0x000fe20007f1e0ff */
[----:B------:R-:W-:Y:S01]  /*8360*/  ULDC UR6, c[0x0][0x154] ;  /* 0x0000550000067ab9 */ /* 0x000fe20000000800 */
[----:B-1----:R-:W-:Y:S01]  /*8370*/  I2FP.F32.U32 R7, R20 ;  /* 0x0000001400077245 */ /* 0x002fe20000201000 */
[----:B------:R-:W1:Y:S01]  /*8380*/  F2I.U32.TRUNC.NTZ R22, R22 ;  /* 0x0000001600167305 */ /* 0x000e62000020f000 */
[----:B------:R-:W-:Y:S01]  /*8390*/  ULDC.64 UR4, c[0x0][0x620] ;  /* 0x0001880000047ab9 */ /* 0x000fe20000000a00 */
[----:B------:R-:W-:Y:S01]  /*83a0*/  IMAD.X R4, RZ, RZ, ~R4, P0 ;  /* 0x000000ffff047224 */ /* 0x000fe200000e0e04 */
[----:B------:R-:W-:Y:S01]  /*83b0*/  ISETP.NE.AND P2, PT, R2, 0x1, PT ;  /* 0x000000010200780c */ /* 0x000fe20003f45270 */
[----:B------:R-:W-:Y:S01]  /*83c0*/  FMUL R23, R7, UR6 ;  /* 0x0000000607177c20 */ /* 0x000fe20008400000 */
[----:B------:R-:W2:Y:S01]  /*83d0*/  LDC R25, c[0x0][0x148] ;  /* 0x00005200ff197b82 */ /* 0x000ea20000000800 */
[----:B------:R-:W-:Y:S01]  /*83e0*/  IMAD R4, R4, UR4, RZ ;  /* 0x0000000404047c24 */ /* 0x000fe2000f8e02ff */
[----:B------:R-:W-:-:S02]  /*83f0*/  ULDC.64 UR6, c[0x0][0x640] ;  /* 0x0001900000067ab9 */ /* 0x000fc40000000a00 */
[----:B------:R-:W-:Y:S01]  /*8400*/  ISETP.NE.U32.AND P0, PT, RZ, UR6, PT ;  /* 0x00000006ff007c0c */ /* 0x000fe2000bf05070 */
[----:B------:R-:W3:Y:S01]  /*8410*/  F2I.U32.TRUNC.NTZ R23, R23 ;  /* 0x0000001700177305 */ /* 0x000ee2000020f000 */
[C---:B------:R-:W-:Y:S02]  /*8420*/  IMAD R7, R5.reuse, UR5, R4 ;  /* 0x0000000505077c24 */ /* 0x040fe4000f8e0204 */
[----:B------:R-:W-:Y:S01]  /*8430*/  IMAD.WIDE.U32 R4, R5, UR4, R16 ;  /* 0x0000000405047c25 */ /* 0x000fe2000f8e0010 */
[----:B------:R-:W-:Y:S01]  /*8440*/  ULDC UR4, c[0x0][0x618] ;  /* 0x0001860000047ab9 */ /* 0x000fe20000000800 */
[----:B------:R-:W-:Y:S02]  /*8450*/  ISETP.NE.AND.EX P0, PT, RZ, UR7, PT, P0 ;  /* 0x00000007ff007c0c */ /* 0x000fe4000bf05300 */
[----:B------:R-:W-:Y:S02]  /*8460*/  IMAD.IADD R5, R5, 0x1, R7 ;  /* 0x0000000105057824 */ /* 0x000fe400078e0207 */
[----:B-1----:R-:W-:-:S03]  /*8470*/  IMAD.MOV R22, RZ, RZ, -R22 ;  /* 0x000000ffff167224 */ /* 0x002fc600078e0a16 */
[----:B------:R-:W-:Y:S01]  /*8480*/  SHF.R.U64 R21, R4, UR4, R5 ;  /* 0x0000000404157c19 */ /* 0x000fe20008001205 */
[----:B0-----:R-:W-:Y:S01]  /*8490*/  IMAD R15, R6, R22, R15 ;  /* 0x00000016060f7224 */ /* 0x001fe200078e020f */
[----:B------:R-:W-:Y:S01]  /*84a0*/  SHF.R.U32.HI R4, RZ, UR4, R5 ;  /* 0x00000004ff047c19 */ /* 0x000fe20008011605 */
[----:B------:R-:W-:Y:S01]  /*84b0*/  ULDC UR4, c[0x0][0x608] ;  /* 0x0001820000047ab9 */ /* 0x000fe20000000800 */
[----:B---3--:R-:W-:Y:S02]  /*84c0*/  IMAD.MOV R6, RZ, RZ, -R23 ;  /* 0x000000ffff067224 */ /* 0x008fe400078e0a17 */
[--C-:B------:R-:W-:Y:S02]  /*84d0*/  SHF.R.U64 R22, R21, UR4, R4.reuse ;  /* 0x0000000415167c19 */ /* 0x100fe40008001204 */
[----:B------:R-:W-:Y:S01]  /*84e0*/  SHF.R.U32.HI R5, RZ, UR4, R4 ;  /* 0x00000004ff057c19 */ /* 0x000fe20008011604 */
[----:B------:R-:W-:Y:S01]  /*84f0*/  ULDC UR4, c[0x0][0x658] ;  /* 0x0001960000047ab9 */ /* 0x000fe20000000800 */
[----:B--2---:R-:W-:-:S02]  /*8500*/  @P2 IMAD R15, R25, R6, R20 ;  /* 0x00000006190f2224 */ /* 0x004fc400078e0214 */
[--C-:B------:R-:W-:Y:S02]  /*8510*/  SHF.R.U64 R20, R22, UR4, R5.reuse ;  /* 0x0000000416147c19 */ /* 0x100fe40008001205 */
[----:B------:R-:W-:-:S03]  /*8520*/  SHF.R.U32.HI R23, RZ, UR4, R5 ;  /* 0x00000004ff177c19 */ /* 0x000fc60008011605 */
[----:B------:R-:W-:Y:S02]  /*8530*/  IMAD.MOV.U32 R6, RZ, RZ, R20 ;  /* 0x000000ffff067224 */ /* 0x000fe400078e0014 */
[----:B------:R-:W-:Y:S01]  /*8540*/  IMAD.MOV.U32 R5, RZ, RZ, R23 ;  /* 0x000000ffff057224 */ /* 0x000fe200078e0017 */
[----:B------:R-:W-:Y:S06]  /*8550*/  @!P0 BRA `(.L_x_175) ;  /* 0x00000000002c8947 */ /* 0x000fec0003800000 */
        /* <DEDUP_REMOVED lines=9> */
[----:B------:R-:W-:-:S04]  /*85f0*/  IMAD.WIDE.U32.X R4, R23, UR7, R4, P1 ;  /* 0x0000000717047c25 */ /* 0x000fc800088e0404 */
[----:B------:R-:W-:-:S07]  /*8600*/  IMAD.MOV.U32 R6, RZ, RZ, R4 ;  /* 0x000000ffff067224 */ /* 0x000fce00078e0004 */
.L_x_175:
[----:B------:R-:W-:Y:S01]  /*8610*/  ULDC UR4, c[0x0][0x648] ;  /* 0x0001920000047ab9 */ /* 0x000fe20000000800 */
[----:B------:R-:W-:Y:S01]  /*8620*/  LOP3.LUT R4, R22, UR16, RZ, 0xc0, !PT ;  /* 0x0000001016047c12 */ /* 0x000fe2000f8ec0ff */
[----:B------:R-:W-:Y:S01]  /*8630*/  ULDC UR5, c[0x0][0x610] ;  /* 0x0001840000057ab9 */ /* 0x000fe20000000800 */
[----:B------:R-:W-:Y:S01]  /*8640*/  SHF.R.U64 R5, R6, UR4, R5 ;  /* 0x0000000406057c19 */ /* 0x000fe20008001205 */
[----:B------:R-:W-:Y:S01]  /*8650*/  ULDC UR4, c[0x0][0x638] ;  /* 0x00018e0000047ab9 */ /* 0x000fe20000000800 */
[----:B------:R-:W-:-:S03]  /*8660*/  LOP3.LUT R21, R21, UR15, RZ, 0xc0, !PT ;  /* 0x0000000f15157c12 */ /* 0x000fc6000f8ec0ff */
[----:B------:R-:W-:Y:S02]  /*8670*/  IMAD.MOV R7, RZ, RZ, -R5 ;  /* 0x000000ffff077224 */ /* 0x000fe400078e0a05 */
[----:B------:R-:W-:Y:S02]  /*8680*/  IMAD R4, R5, UR17, R4 ;  /* 0x0000001105047c24 */ /* 0x000fe4000f8e0204 */
[----:B------:R-:W-:Y:S01]  /*8690*/  IMAD R20, R7, UR4, R20 ;  /* 0x0000000407147c24 */ /* 0x000fe2000f8e0214 */
[----:B------:R-:W-:Y:S01]  /*86a0*/  ULDC UR4, c[0x0][0x600] ;  /* 0x0001800000047ab9 */ /* 0x000fe20000000800 */
[----:B------:R-:W-:Y:S02]  /*86b0*/  IMAD R15, R4, UR5, R15 ;  /* 0x00000005040f7c24 */ /* 0x000fe4000f8e020f */
[----:B------:R-:W-:Y:S02]  /*86c0*/  IMAD R20, R20, UR4, R21 ;  /* 0x0000000414147c24 */ /* 0x000fe4000f8e0215 */
[----:B------:R-:W-:-:S02]  /*86d0*/  IMAD.MOV.U32 R4, RZ, RZ, 0x1 ;  /* 0x00000001ff047424 */ /* 0x000fc400078e00ff */
[----:B------:R-:W-:Y:S01]  /*86e0*/  IMAD.MOV.U32 R7, RZ, RZ, R14 ;  /* 0x000000ffff077224 */ /* 0x000fe200078e000e */
[----:B------:R-:W-:Y:S02]  /*86f0*/  SEL R21, R20, R15, !P2 ;  /* 0x0000000f14157207 */ /* 0x000fe40005000000 */
[----:B------:R-:W-:-:S07]  /*8700*/  SEL R20, R15, R20, !P2 ;  /* 0x000000140f147207 */ /* 0x000fce0005000000 */
.L_x_173:
[----:B------:R-:W-:Y:S05]  /*8710*/  BSYNC B1 ;  /* 0x0000000000017941 */ /* 0x000fea0003800000 */
.L_x_172:
[----:B------:R-:W-:-:S13]  /*8720*/  LOP3.LUT P0, RZ, R4, 0xff, RZ, 0xc0, !PT ;  /* 0x000000ff04ff7812 */ /* 0x000fda000780c0ff */
[----:B------:R-:W-:Y:S05]  /*8730*/  @P0 BRA `(.L_x_176) ;  /* 0xfffffff400400947 */ /* 0x000fea000383ffff */
[----:B------:R-:W-:Y:S05]  /*8740*/  BSYNC B0 ;  /* 0x0000000000007941 */ /* 0x000fea0003800000 */
.L_x_165:
[----:B------:R-:W-:-:S03]  /*8750*/  UMOV UR4, 0xffffffff ;  /* 0xffffffff00047882 */ /* 0x000fc60000000000 */
[----:B------:R-:W-:Y:S05]  /*8760*/  BRA.DIV UR4, `(.L_x_177) ;  /* 0x0000000a04107947 */ /* 0x000fea000b800000 */
[----:B------:R-:W-:-:S13]  /*8770*/  ELECT P6, URZ, PT ;  /* 0x00000000003f782f */ /* 0x000fda00038c0000 */
.L_x_198:
[----:B------:R-:W-:Y:S04]  /*8780*/  BSSY B0, `(.L_x_178) ;  /* 0x000006a000007945 */ /* 0x000fe80003800000 */
[----:B------:R-:W-:Y:S05]  /*8790*/  @!P6 BRA `(.L_x_179) ;  /* 0x0000000400a0e947 */ /* 0x000fea0003800000 */
[----:B------:R-:W-:-:S04]  /*87a0*/  LOP3.LUT R18, R18, 0x2, RZ, 0xfc, !PT ;  /* 0x0000000212127812 */ /* 0x000fc800078efcff */
[----:B------:R-:W-:-:S13]  /*87b0*/  ISETP.NE.AND P0, PT, R18, 0x3, PT ;  /* 0x000000031200780c */ /* 0x000fda0003f05270 */
[----:B------:R-:W-:Y:S05]  /*87c0*/  @!P0 BRA `(.L_x_180) ;  /* 0x0000000000048947 */ /* 0x000fea0003800000 */
[----:B------:R-:W-:Y:S01]  /*87d0*/  BPT.TRAP 0x1 ;  /* 0x000000040000795c */ /* 0x000fe20000300000 */
.L_x_180:
[----:B------:R-:W0:Y:S01]  /*87e0*/  S2R R5, SR_CgaCtaId ;  /* 0x0000000000057919 */ /* 0x000e220000008800 */
[----:B------:R-:W-:Y:S02]  /*87f0*/  MOV R0, 0x400 ;  /* 0x0000040000007802 */ /* 0x000fe40000000f00 */
[----:B------:R-:W-:Y:S02]  /*8800*/  SHF.L.U32 R2, R3, 0x1f, RZ ;  /* 0x0000001f03027819 */ /* 0x000fe400000006ff */
[----:B0-----:R-:W-:-:S05]  /*8810*/  LEA R5, R5, R0, 0x18 ;  /* 0x0000000005057211 */ /* 0x001fca00078ec0ff */
[----:B------:R-:W-:-:S04]  /*8820*/  VIADD R5, R5, 0x58 ;  /* 0x0000005805057836 */ /* 0x000fc80000000000 */
[C---:B------:R-:W-:Y:S02]  /*8830*/  IMAD R7, R8.reuse, 0x8, R5 ;  /* 0x0000000808077824 */ /* 0x040fe400078e0205 */
[----:B------:R-:W-:Y:S02]  /*8840*/  VIADD R8, R8, 0x1 ;  /* 0x0000000108087836 */ /* 0x000fe40000000000 */
[----:B------:R-:W0:Y:S03]  /*8850*/  SYNCS.PHASECHK.TRANS64.TRYWAIT P0, [R7+URZ], R2 ;  /* 0x00000002070075a7 */ /* 0x000e26000800017f */
[----:B------:R-:W-:-:S04]  /*8860*/  ISETP.NE.AND P1, PT, R8, 0xb, PT ;  /* 0x0000000b0800780c */ /* 0x000fc80003f25270 */
[----:B------:R-:W-:Y:S02]  /*8870*/  SEL R0, RZ, 0x1, P1 ;  /* 0x00000001ff007807 */ /* 0x000fe40000800000 */
[----:B------:R-:W-:Y:S02]  /*8880*/  SEL R8, R8, RZ, P1 ;  /* 0x000000ff08087207 */ /* 0x000fe40000800000 */
[----:B------:R-:W-:-:S03]  /*8890*/  LOP3.LUT R9, R3, R0, RZ, 0x3c, !PT ;  /* 0x0000000003097212 */ /* 0x000fc600078e3cff */
[----:B------:R-:W-:Y:S01]  /*88a0*/  IMAD R6, R8, 0x8, R5 ;  /* 0x0000000808067824 */ /* 0x000fe200078e0205 */
[----:B------:R-:W-:Y:S01]  /*88b0*/  SHF.L.U32 R3, R9, 0x1f, RZ ;  /* 0x0000001f09037819 */ /* 0x000fe200000006ff */
[----:B0-----:R-:W-:Y:S06]  /*88c0*/  @!P0 BRA `(.L_x_181) ;  /* 0x0000000400d88947 */ /* 0x001fec0003800000 */
.L_x_199:
[----:B------:R-:W1:Y:S01]  /*88d0*/  SYNCS.PHASECHK.TRANS64.TRYWAIT P0, [R6+URZ], R3 ;  /* 0x00000003060075a7 */ /* 0x000e62000800017f */
[----:B------:R-:W-:-:S05]  /*88e0*/  VIADD R0, R8, 0x1 ;  /* 0x0000000108007836 */ /* 0x000fca0000000000 */
[----:B------:R-:W-:-:S04]  /*88f0*/  ISETP.NE.AND P1, PT, R0, 0xb, PT ;  /* 0x0000000b0000780c */ /* 0x000fc80003f25270 */
[----:B0-----:R-:W-:Y:S02]  /*8900*/  SEL R2, RZ, 0x1, P1 ;  /* 0x00000001ff027807 */ /* 0x001fe40000800000 */
[----:B------:R-:W-:Y:S02]  /*8910*/  SEL R0, R0, RZ, P1 ;  /* 0x000000ff00007207 */ /* 0x000fe40000800000 */
[----:B------:R-:W-:-:S03]  /*8920*/  LOP3.LUT R9, R9, R2, RZ, 0x3c, !PT ;  /* 0x0000000209097212 */ /* 0x000fc600078e3cff */
[----:B------:R-:W-:Y:S01]  /*8930*/  IMAD R7, R0, 0x8, R5 ;  /* 0x0000000800077824 */ /* 0x000fe200078e0205 */
[----:B------:R-:W-:Y:S01]  /*8940*/  SHF.L.U32 R4, R9, 0x1f, RZ ;  /* 0x0000001f09047819 */ /* 0x000fe200000006ff */
[----:B-1----:R-:W-:Y:S06]  /*8950*/  @!P0 BRA `(.L_x_182) ;  /* 0x0000000400c88947 */ /* 0x002fec0003800000 */
.L_x_200:
[----:B------:R-:W1:Y:S01]  /*8960*/  SYNCS.PHASECHK.TRANS64.TRYWAIT P0, [R7+URZ], R4 ;  /* 0x00000004070075a7 */ /* 0x000e62000800017f */
[----:B------:R-:W-:-:S05]  /*8970*/  VIADD R0, R0, 0x1 ;  /* 0x0000000100007836 */ /* 0x000fca0000000000 */
[----:B------:R-:W-:-:S04]  /*8980*/  ISETP.NE.AND P1, PT, R0, 0xb, PT ;  /* 0x0000000b0000780c */ /* 0x000fc80003f25270 */
[----:B------:R-:W-:Y:S02]  /*8990*/  SEL R2, RZ, 0x1, P1 ;  /* 0x00000001ff027807 */ /* 0x000fe40000800000 */
[----:B------:R-:W-:Y:S02]  /*89a0*/  SEL R0, R0, RZ, P1 ;  /* 0x000000ff00007207 */ /* 0x000fe40000800000 */
[----:B------:R-:W-:-:S03]  /*89b0*/  LOP3.LUT R9, R9, R2, RZ, 0x3c, !PT ;  /* 0x0000000209097212 */ /* 0x000fc600078e3cff */
[----:B0-----:R-:W-:Y:S01]  /*89c0*/  IMAD R6, R0, 0x8, R5 ;  /* 0x0000000800067824 */ /* 0x001fe200078e0205 */
[----:B------:R-:W-:Y:S01]  /*89d0*/  SHF.L.U32 R3, R9, 0x1f, RZ ;  /* 0x0000001f09037819 */ /* 0x000fe200000006ff */
[----:B-1----:R-:W-:Y:S06]  /*89e0*/  @!P0 BRA `(.L_x_183) ;  /* 0x0000000400b88947 */ /* 0x002fec0003800000 */
.L_x_201:
        /* <DEDUP_REMOVED lines=9> */
.L_x_202:
        /* <DEDUP_REMOVED lines=9> */
.L_x_203:
        /* <DEDUP_REMOVED lines=9> */
.L_x_204:
        /* <DEDUP_REMOVED lines=9> */
.L_x_205:
        /* <DEDUP_REMOVED lines=9> */
.L_x_206:
        /* <DEDUP_REMOVED lines=9> */
.L_x_207:
[----:B------:R-:W1:Y:S01]  /*8d50*/  SYNCS.PHASECHK.TRANS64.TRYWAIT P0, [R6+URZ], R3 ;  /* 0x00000003060075a7 */ /* 0x000e62000800017f */
[----:B------:R-:W-:-:S05]  /*8d60*/  VIADD R0, R0, 0x1 ;  /* 0x0000000100007836 */ /* 0x000fca0000000000 */
[----:B------:R-:W-:-:S04]  /*8d70*/  ISETP.NE.AND P1, PT, R0, 0xb, PT ;  /* 0x0000000b0000780c */ /* 0x000fc80003f25270 */
[----:B------:R-:W-:Y:S02]  /*8d80*/  SEL R2, RZ, 0x1, P1 ;  /* 0x00000001ff027807 */ /* 0x000fe40000800000 */
[----:B------:R-:W-:Y:S02]  /*8d90*/  SEL R0, R0, RZ, P1 ;  /* 0x000000ff00007207 */ /* 0x000fe40000800000 */
[----:B------:R-:W-:Y:S01]  /*8da0*/  LOP3.LUT R2, R9, R2, RZ, 0x3c, !PT ;  /* 0x0000000209027212 */ /* 0x000fe200078e3cff */
[----:B-1----:R-:W-:Y:S06]  /*8db0*/  @!P0 BRA `(.L_x_190) ;  /* 0x0000000400508947 */ /* 0x002fec0003800000 */
.L_x_208:
[----:B------:R-:W-:Y:S01]  /*8dc0*/  IMAD R5, R0, 0x8, R5 ;  /* 0x0000000800057824 */ /* 0x000fe200078e0205 */
[----:B------:R-:W-:-:S07]  /*8dd0*/  SHF.L.U32 R0, R2, 0x1f, RZ ;  /* 0x0000001f02007819 */ /* 0x000fce00000006ff */
.L_x_191:
[----:B--2---:R2:W3:Y:S02]  /*8de0*/  SYNCS.PHASECHK.TRANS64.TRYWAIT P0, [R5+URZ], R0 ;  /* 0x00000000050075a7 */ /* 0x0044e4000800017f */
[----:B---3--:R-:W-:Y:S05]  /*8df0*/  @!P0 NANOSLEEP.SYNCS 0x989680 ;  /* 0x009896800000895d */ /* 0x008fea0003900000 */
[----:B------:R-:W3:Y:S02]  /*8e00*/  @!P0 SYNCS.PHASECHK.TRANS64 P0, [R5+URZ], R0 ;  /* 0x00000000050085a7 */ /* 0x000ee4000800007f */
[----:B---3--:R-:W-:Y:S05]  /*8e10*/  @!P0 BRA `(.L_x_191) ;  /* 0xfffffffc00f08947 */ /* 0x008fea000383ffff */
.L_x_179:
[----:B------:R-:W-:Y:S05]  /*8e20*/  BSYNC B0 ;  /* 0x0000000000007941 */ /* 0x000fea0003800000 */
.L_x_178:
[----:B------:R-:W-:Y:S05]  /*8e30*/  EXIT ;  /* 0x000000000000794d */ /* 0x000fea0003800000 */
.L_x_22:
[----:B-1----:R1:W2:Y:S02]  /*8e40*/  SYNCS.PHASECHK.TRANS64.TRYWAIT P1, [R3+URZ], R0 ;  /* 0x00000000030075a7 */ /* 0x0022a4000802017f */
[----:B--2---:R-:W-:Y:S05]  /*8e50*/  @!P1 NANOSLEEP.SYNCS 0x989680 ;  /* 0x009896800000995d */ /* 0x004fea0003900000 */
[----:B------:R-:W2:Y:S02]  /*8e60*/  @!P1 SYNCS.PHASECHK.TRANS64 P1, [R3+URZ], R0 ;  /* 0x00000000030095a7 */ /* 0x000ea4000802007f */
[----:B--2---:R-:W-:Y:S05]  /*8e70*/  @!P1 BRA `(.L_x_22) ;  /* 0xfffffffc00f09947 */ /* 0x004fea000383ffff */
[----:B------:R-:W-:Y:S05]  /*8e80*/  BRA `(.L_x_21) ;  /* 0xffffff8800947947 */ /* 0x000fea000383ffff */
.L_x_27:
[----:B-1----:R1:W2:Y:S02]  /*8e90*/  SYNCS.PHASECHK.TRANS64.TRYWAIT P1, [R5+URZ], R4 ;  /* 0x00000004050075a7 */ /* 0x0022a4000802017f */
[----:B--2---:R-:W-:Y:S05]  /*8ea0*/  @!P1 NANOSLEEP.SYNCS 0x989680 ;  /* 0x009896800000995d */ /* 0x004fea0003900000 */
[----:B------:R-:W2:Y:S02]  /*8eb0*/  @!P1 SYNCS.PHASECHK.TRANS64 P1, [R5+URZ], R4 ;  /* 0x00000004050095a7 */ /* 0x000ea4000802007f */
[----:B--2---:R-:W-:Y:S05]  /*8ec0*/  @!P1 BRA `(.L_x_27) ;  /* 0xfffffffc00f09947 */ /* 0x004fea000383ffff */
[----:B------:R-:W-:Y:S05]  /*8ed0*/  BRA `(.L_x_26) ;  /* 0xffffff8c00687947 */ /* 0x000fea000383ffff */
.L_x_166:
[----:B------:R-:W-:Y:S01]  /*8ee0*/  BSSY B1, `(.L_x_192) ;  /* 0x0000006000017945 */ /* 0x000fe20003800000 */
[----:B------:R-:W-:-:S07]  /*8ef0*/  IMAD.MOV.U32 R15, RZ, RZ, -0x1 ;  /* 0xffffffffff0f7424 */ /* 0x000fce00078e00ff */
[----:B------:R-:W-:Y:S05]  /*8f00*/  WARPSYNC.COLLECTIVE R15, `(.L_x_193) ;  /* 0x000000000f0c7348 */ /* 0x000fea0003c00000 */
[----:B------:R-:W-:Y:S02]  /*8f10*/  ELECT P6, UR62, PT ;  /* 0x00000000003e782f */ /* 0x000fe400038c0000 */
[----:B------:R-:W-:Y:S01]  /*8f20*/  MOV R14, UR62 ;  /* 0x0000003e000e7c02 */ /* 0x000fe20008000f00 */
[----:B------:R-:W-:Y:S10]  /*8f30*/  ENDCOLLECTIVE ;  /* 0x000000000000791b */ /* 0x000ff40003800000 */
.L_x_193:
[----:B------:R-:W-:Y:S05]  /*8f40*/  BSYNC B1 ;  /* 0x0000000000017941 */ /* 0x000fea0003800000 */
.L_x_192:
[----:B------:R-:W-:Y:S05]  /*8f50*/  BRA `(.L_x_194) ;  /* 0xffffffec00447947 */ /* 0x000fea000383ffff */
.L_x_169:
[----:B-1----:R1:W2:Y:S02]  /*8f60*/  SYNCS.PHASECHK.TRANS64.TRYWAIT P0, [R23+URZ+0x58], R14 ;  /* 0x0000580e170075a7 */ /* 0x0022a4000800017f */
[----:B--2---:R-:W-:Y:S05]  /*8f70*/  @!P0 NANOSLEEP.SYNCS 0x989680 ;  /* 0x009896800000895d */ /* 0x004fea0003900000 */
[----:B------:R-:W2:Y:S02]  /*8f80*/  @!P0 SYNCS.PHASECHK.TRANS64 P0, [R23+URZ+0x58], R14 ;  /* 0x0000580e170085a7 */ /* 0x000ea4000800007f */
[----:B--2---:R-:W-:Y:S05]  /*8f90*/  @!P0 BRA `(.L_x_169) ;  /* 0xfffffffc00f08947 */ /* 0x004fea000383ffff */
[----:B------:R-:W-:Y:S05]  /*8fa0*/  BRA `(.L_x_195) ;  /* 0xffffffec007c7947 */ /* 0x000fea000383ffff */
.L_x_177:
[----:B------:R-:W-:Y:S01]  /*8fb0*/  BSSY B0, `(.L_x_196) ;  /* 0x0000006000007945 */ /* 0x000fe20003800000 */
[----:B------:R-:W-:-:S07]  /*8fc0*/  IMAD.MOV.U32 R15, RZ, RZ, -0x1 ;  /* 0xffffffffff0f7424 */ /* 0x000fce00078e00ff */
[----:B------:R-:W-:Y:S05]  /*8fd0*/  WARPSYNC.COLLECTIVE R15, `(.L_x_197) ;  /* 0x000000000f0c7348 */ /* 0x000fea0003c00000 */
[----:B------:R-:W-:Y:S02]  /*8fe0*/  ELECT P6, UR62, PT ;  /* 0x00000000003e782f */ /* 0x000fe400038c0000 */
[----:B------:R-:W-:Y:S01]  /*8ff0*/  MOV R14, UR62 ;  /* 0x0000003e000e7c02 */ /* 0x000fe20008000f00 */
[----:B------:R-:W-:Y:S10]  /*9000*/  ENDCOLLECTIVE ;  /* 0x000000000000791b */ /* 0x000ff40003800000 */
.L_x_197:
[----:B------:R-:W-:Y:S05]  /*9010*/  BSYNC B0 ;  /* 0x0000000000007941 */ /* 0x000fea0003800000 */
.L_x_196:
[----:B------:R-:W-:Y:S05]  /*9020*/  BRA `(.L_x_198) ;  /* 0xfffffff400d47947 */ /* 0x000fea000383ffff */
.L_x_181:
[----:B0-----:R0:W1:Y:S02]  /*9030*/  SYNCS.PHASECHK.TRANS64.TRYWAIT P0, [R7+URZ], R2 ;  /* 0x00000002070075a7 */ /* 0x001064000800017f */
[----:B-1----:R-:W-:Y:S05]  /*9040*/  @!P0 NANOSLEEP.SYNCS 0x989680 ;  /* 0x009896800000895d */ /* 0x002fea0003900000 */
[----:B------:R-:W1:Y:S02]  /*9050*/  @!P0 SYNCS.PHASECHK.TRANS64 P0, [R7+URZ], R2 ;  /* 0x00000002070085a7 */ /* 0x000e64000800007f */
[----:B-1----:R-:W-:Y:S05]  /*9060*/  @!P0 BRA `(.L_x_181) ;  /* 0xfffffffc00f08947 */ /* 0x002fea000383ffff */
[----:B------:R-:W-:Y:S05]  /*9070*/  BRA `(.L_x_199) ;  /* 0xfffffff800147947 */ /* 0x000fea000383ffff */
.L_x_182:
[----:B0-----:R0:W1:Y:S02]  /*9080*/  SYNCS.PHASECHK.TRANS64.TRYWAIT P0, [R6+URZ], R3 ;  /* 0x00000003060075a7 */ /* 0x001064000800017f */
[----:B-1----:R-:W-:Y:S05]  /*9090*/  @!P0 NANOSLEEP.SYNCS 0x989680 ;  /* 0x009896800000895d */ /* 0x002fea0003900000 */
[----:B------:R-:W1:Y:S02]  /*90a0*/  @!P0 SYNCS.PHASECHK.TRANS64 P0, [R6+URZ], R3 ;  /* 0x00000003060085a7 */ /* 0x000e64000800007f */
[----:B-1----:R-:W-:Y:S05]  /*90b0*/  @!P0 BRA `(.L_x_182) ;  /* 0xfffffffc00f08947 */ /* 0x002fea000383ffff */
[----:B------:R-:W-:Y:S05]  /*90c0*/  BRA `(.L_x_200) ;  /* 0xfffffff800247947 */ /* 0x000fea000383ffff */
.L_x_183:
[----:B0-----:R0:W1:Y:S02]  /*90d0*/  SYNCS.PHASECHK.TRANS64.TRYWAIT P0, [R7+URZ], R4 ;  /* 0x00000004070075a7 */ /* 0x001064000800017f */
[----:B-1----:R-:W-:Y:S05]  /*90e0*/  @!P0 NANOSLEEP.SYNCS 0x989680 ;  /* 0x009896800000895d */ /* 0x002fea0003900000 */
[----:B------:R-:W1:Y:S02]  /*90f0*/  @!P0 SYNCS.PHASECHK.TRANS64 P0, [R7+URZ], R4 ;  /* 0x00000004070085a7 */ /* 0x000e64000800007f */
[----:B-1----:R-:W-:Y:S05]  /*9100*/  @!P0 BRA `(.L_x_183) ;  /* 0xfffffffc00f08947 */ /* 0x002fea000383ffff */
[----:B------:R-:W-:Y:S05]  /*9110*/  BRA `(.L_x_201) ;  /* 0xfffffff800347947 */ /* 0x000fea000383ffff */
.L_x_184:
[----:B0-----:R0:W1:Y:S02]  /*9120*/  SYNCS.PHASECHK.TRANS64.TRYWAIT P0, [R6+URZ], R3 ;  /* 0x00000003060075a7 */ /* 0x001064000800017f */
[----:B-1----:R-:W-:Y:S05]  /*9130*/  @!P0 NANOSLEEP.SYNCS 0x989680 ;  /* 0x009896800000895d */ /* 0x002fea0003900000 */
[----:B------:R-:W1:Y:S02]  /*9140*/  @!P0 SYNCS.PHASECHK.TRANS64 P0, [R6+URZ], R3 ;  /* 0x00000003060085a7 */ /* 0x000e64000800007f */
[----:B-1----:R-:W-:Y:S05]  /*9150*/  @!P0 BRA `(.L_x_184) ;  /* 0xfffffffc00f08947 */ /* 0x002fea000383ffff */
[----:B------:R-:W-:Y:S05]  /*9160*/  BRA `(.L_x_202) ;  /* 0xfffffff800447947 */ /* 0x000fea000383ffff */
.L_x_185:
[----:B0-----:R0:W1:Y:S02]  /*9170*/  SYNCS.PHASECHK.TRANS64.TRYWAIT P0, [R7+URZ], R4 ;  /* 0x00000004070075a7 */ /* 0x001064000800017f */
[----:B-1----:R-:W-:Y:S05]  /*9180*/  @!P0 NANOSLEEP.SYNCS 0x989680 ;  /* 0x009896800000895d */ /* 0x002fea0003900000 */
[----:B------:R-:W1:Y:S02]  /*9190*/  @!P0 SYNCS.PHASECHK.TRANS64 P0, [R7+URZ], R4 ;  /* 0x00000004070085a7 */ /* 0x000e64000800007f */
[----:B-1----:R-:W-:Y:S05]  /*91a0*/  @!P0 BRA `(.L_x_185) ;  /* 0xfffffffc00f08947 */ /* 0x002fea000383ffff */
[----:B------:R-:W-:Y:S05]  /*91b0*/  BRA `(.L_x_203) ;  /* 0xfffffff800547947 */ /* 0x000fea000383ffff */
.L_x_186:
[----:B0-----:R0:W1:Y:S02]  /*91c0*/  SYNCS.PHASECHK.TRANS64.TRYWAIT P0, [R6+URZ], R3 ;  /* 0x00000003060075a7 */ /* 0x001064000800017f */
[----:B-1----:R-:W-:Y:S05]  /*91d0*/  @!P0 NANOSLEEP.SYNCS 0x989680 ;  /* 0x009896800000895d */ /* 0x002fea0003900000 */
[----:B------:R-:W1:Y:S02]  /*91e0*/  @!P0 SYNCS.PHASECHK.TRANS64 P0, [R6+URZ], R3 ;  /* 0x00000003060085a7 */ /* 0x000e64000800007f */
[----:B-1----:R-:W-:Y:S05]  /*91f0*/  @!P0 BRA `(.L_x_186) ;  /* 0xfffffffc00f08947 */ /* 0x002fea000383ffff */
[----:B------:R-:W-:Y:S05]  /*9200*/  BRA `(.L_x_204) ;  /* 0xfffffff800647947 */ /* 0x000fea000383ffff */
.L_x_187:
[----:B0-----:R0:W1:Y:S02]  /*9210*/  SYNCS.PHASECHK.TRANS64.TRYWAIT P0, [R7+URZ], R4 ;  /* 0x00000004070075a7 */ /* 0x001064000800017f */
[----:B-1----:R-:W-:Y:S05]  /*9220*/  @!P0 NANOSLEEP.SYNCS 0x989680 ;  /* 0x009896800000895d */ /* 0x002fea0003900000 */
[----:B------:R-:W1:Y:S02]  /*9230*/  @!P0 SYNCS.PHASECHK.TRANS64 P0, [R7+URZ], R4 ;  /* 0x00000004070085a7 */ /* 0x000e64000800007f */
[----:B-1----:R-:W-:Y:S05]  /*9240*/  @!P0 BRA `(.L_x_187) ;  /* 0xfffffffc00f08947 */ /* 0x002fea000383ffff */
[----:B------:R-:W-:Y:S05]  /*9250*/  BRA `(.L_x_205) ;  /* 0xfffffff800747947 */ /* 0x000fea000383ffff */
.L_x_188:
[----:B0-----:R0:W1:Y:S02]  /*9260*/  SYNCS.PHASECHK.TRANS64.TRYWAIT P0, [R6+URZ], R3 ;  /* 0x00000003060075a7 */ /* 0x001064000800017f */
[----:B-1----:R-:W-:Y:S05]  /*9270*/  @!P0 NANOSLEEP.SYNCS 0x989680 ;  /* 0x009896800000895d */ /* 0x002fea0003900000 */
[----:B------:R-:W1:Y:S02]  /*9280*/  @!P0 SYNCS.PHASECHK.TRANS64 P0, [R6+URZ], R3 ;  /* 0x00000003060085a7 */ /* 0x000e64000800007f */
[----:B-1----:R-:W-:Y:S05]  /*9290*/  @!P0 BRA `(.L_x_188) ;  /* 0xfffffffc00f08947 */ /* 0x002fea000383ffff */
[----:B------:R-:W-:Y:S05]  /*92a0*/  BRA `(.L_x_206) ;  /* 0xfffffff800847947 */ /* 0x000fea000383ffff */
.L_x_189:
[----:B0-----:R0:W1:Y:S02]  /*92b0*/  SYNCS.PHASECHK.TRANS64.TRYWAIT P0, [R7+URZ], R4 ;  /* 0x00000004070075a7 */ /* 0x001064000800017f */
[----:B-1----:R-:W-:Y:S05]  /*92c0*/  @!P0 NANOSLEEP.SYNCS 0x989680 ;  /* 0x009896800000895d */ /* 0x002fea0003900000 */
[----:B------:R-:W1:Y:S02]  /*92d0*/  @!P0 SYNCS.PHASECHK.TRANS64 P0, [R7+URZ], R4 ;  /* 0x00000004070085a7 */ /* 0x000e64000800007f */
[----:B-1----:R-:W-:Y:S05]  /*92e0*/  @!P0 BRA `(.L_x_189) ;  /* 0xfffffffc00f08947 */ /* 0x002fea000383ffff */
[----:B------:R-:W-:Y:S05]  /*92f0*/  BRA `(.L_x_207) ;  /* 0xfffffff800947947 */ /* 0x000fea000383ffff */
.L_x_190:
[----:B-1----:R1:W2:Y:S02]  /*9300*/  SYNCS.PHASECHK.TRANS64.TRYWAIT P0, [R6+URZ], R3 ;  /* 0x00000003060075a7 */ /* 0x0022a4000800017f */
[----:B--2---:R-:W-:Y:S05]  /*9310*/  @!P0 NANOSLEEP.SYNCS 0x989680 ;  /* 0x009896800000895d */ /* 0x004fea0003900000 */
[----:B------:R-:W2:Y:S02]  /*9320*/  @!P0 SYNCS.PHASECHK.TRANS64 P0, [R6+URZ], R3 ;  /* 0x00000003060085a7 */ /* 0x000ea4000800007f */
[----:B--2---:R-:W-:Y:S05]  /*9330*/  @!P0 BRA `(.L_x_190) ;  /* 0xfffffffc00f08947 */ /* 0x004fea000383ffff */
[----:B------:R-:W-:Y:S05]  /*9340*/  BRA `(.L_x_208) ;  /* 0xfffffff8009c7947 */ /* 0x000fea000383ffff */
.L_x_209:
[----:B------:R-:W-:-:S00]  /*9350*/  BRA `(.L_x_209) ;  /* 0xfffffffc00fc7947 */ /* 0x000fc0000383ffff */
[----:B------:R-:W-:-:S00]  /*9360*/  NOP ;  /* 0x0000000000007918 */ /* 0x000fc00000000000 */
        /* <DEDUP_REMOVED lines=9> */
.L_x_210:


//--------------------- .nv.global.init           --------------------------
	.section	.nv.global.init,"aw",@progbits
.nv.global.init:
	.type		$str$22,@object
	.size		$str$22,($str$23 - $str$22)
$str$22:
        /*0000*/ 	.byte	0x6b, 0x5f, 0x74, 0x69, 0x6c, 0x65, 0x5f, 0x63, 0x6f, 0x75, 0x6e, 0x74, 0x20, 0x3e, 0x3d, 0x20
        /*0010*/ 	.byte	0x31, 0x00
	.type		$str$23,@object
	.size		$str$23,(__unnamed_1 - $str$23)
$str$23:
        /*0012*/ 	.byte	0x2f, 0x74, 0x6d, 0x70, 0x2f, 0x63, 0x75, 0x74, 0x6c, 0x61, 0x73, 0x73, 0x5f, 0x73, 0x77, 0x65
        /*0022*/ 	.byte	0x65, 0x70, 0x5f, 0x73, 0x72, 0x63, 0x2f, 0x69, 0x6e, 0x63, 0x6c, 0x75, 0x64, 0x65, 0x2f, 0x63
        /*0032*/ 	.byte	0x75, 0x74, 0x6c, 0x61, 0x73, 0x73, 0x2f, 0x67, 0x65, 0x6d, 0x6d, 0x2f, 0x63, 0x6f, 0x6c, 0x6c
        /*0042*/ 	.byte	0x65, 0x63, 0x74, 0x69, 0x76, 0x65, 0x2f, 0x73, 0x6d, 0x39, 0x30, 0x5f, 0x6d, 0x6d, 0x61, 0x5f
        /*0052*/ 	.byte	0x74, 0x6d, 0x61, 0x5f, 0x67, 0x6d, 0x6d, 0x61, 0x5f, 0x73, 0x73, 0x5f, 0x77, 0x61, 0x72, 0x70
        /*0062*/ 	.byte	0x73, 0x70, 0x65, 0x63, 0x69, 0x61, 0x6c, 0x69, 0x7a, 0x65, 0x64, 0x2e, 0x68, 0x70, 0x70, 0x00
	.type		__unnamed_1,@object
	.size		__unnamed_1,(.L_0 - __unnamed_1)
__unnamed_1:
        /*0072*/ 	.byte	0x76, 0x6f, 0x69, 0x64, 0x20, 0x63, 0x75, 0x74, 0x6c, 0x61, 0x73, 0x73, 0x3a, 0x3a, 0x67, 0x65
        /* <DEDUP_REMOVED lines=180> */
        /*0bc2*/ 	.byte	0x74, 0x79, 0x5d, 0x00
.L_0:


//--------------------- .nv.shared._ZN7cutlass13device_kernelINS_4gemm6kernel13GemmUniversalIN4cute5tupleIJiiiiEEENS1_10collective13CollectiveMmaINS1_34MainloopSm90TmaGmmaWarpSpecializedILi11ENS5_IJNS4_1CILi8EEENSA_ILi1EEESC_EEENS1_35KernelTmaWarpSpecializedCooperativeEEENS5_IJNSA_ILi256EEENSA_ILi64EEENSA_ILi32EEEEEENS_6half_tENS5_IJlSC_lEEESK_SL_NS4_8TiledMMAINS4_8MMA_AtomIJNS4_4SM904GMMA25MMA_64x64x16_F32F16F16_SSILNSP_5MajorE0ELSR_0ELNSP_7ScaleInE1ELSS_1EEEEEENS4_6LayoutINS5_IJNSA_ILi2EEESC_SC_EEENS5_IJSC_NSA_ILi0EEESY_EEEEENS5_IJNS4_10UnderscoreES11_S11_EEEEENS4_13SM90_TMA_LOADENS4_14ComposedLayoutINS4_7SwizzleILi2ELi4ELi3EEENS4_18smem_ptr_flag_bitsILi16EEENSV_INS5_IJSB_SI_EEENS5_IJSI_SC_EEEEEEEvNS4_8identityENS4_23SM90_TMA_LOAD_MULTICASTES1D_vS1E_EENS_8epilogue10collective6detail29Sm90TmaWarpSpecializedAdapterINS1I_15DefaultEpilogueISK_SL_SL_NS1H_6thread17LinearCombinationISK_Li1EffLNS1M_9ScaleType4KindE0ELNS_15FloatRoundStyleE2ESK_EENS1_15EpilogueDefaultEEEEEvvEEEEvNT_6ParamsE --------------------------
	.section	.nv.shared._ZN7cutlass13device_kernelINS_4gemm6kernel13GemmUniversalIN4cute5tupleIJiiiiEEENS1_10collective13CollectiveMmaINS1_34MainloopSm90TmaGmmaWarpSpecializedILi11ENS5_IJNS4_1CILi8EEENSA_ILi1EEESC_EEENS1_35KernelTmaWarpSpecializedCooperativeEEENS5_IJNSA_ILi256EEENSA_ILi64EEENSA_ILi32EEEEEENS_6half_tENS5_IJlSC_lEEESK_SL_NS4_8TiledMMAINS4_8MMA_AtomIJNS4_4SM904GMMA25MMA_64x64x16_F32F16F16_SSILNSP_5MajorE0ELSR_0ELNSP_7ScaleInE1ELSS_1EEEEEENS4_6LayoutINS5_IJNSA_ILi2EEESC_SC_EEENS5_IJSC_NSA_ILi0EEESY_EEEEENS5_IJNS4_10UnderscoreES11_S11_EEEEENS4_13SM90_TMA_LOADENS4_14ComposedLayoutINS4_7SwizzleILi2ELi4ELi3EEENS4_18smem_ptr_flag_bitsILi16EEENSV_INS5_IJSB_SI_EEENS5_IJSI_SC_EEEEEEEvNS4_8identityENS4_23SM90_TMA_LOAD_MULTICASTES1D_vS1E_EENS_8epilogue10collective6detail29Sm90TmaWarpSpecializedAdapterINS1I_15DefaultEpilogueISK_SL_SL_NS1H_6thread17LinearCombinationISK_Li1EffLNS1M_9ScaleType4KindE0ELNS_15FloatRoundStyleE2ESK_EENS1_15EpilogueDefaultEEEEEvvEEEEvNT_6ParamsE,"aw",@nobits
	.sectionflags	@""
	.align	16
	.zero		1024


//--------------------- .nv.shared.reserved.0     --------------------------
	.section	.nv.shared.reserved.0,"aw",@nobits
	.weak		__nv_reservedSMEM_offset_0_alias
	.size		__nv_reservedSMEM_offset_0_alias, 0, 0
	.other		__nv_reservedSMEM_offset_0_alias,@"STO_CUDA_RESERVED_SHARED STV_DEFAULT"
__nv_reservedSMEM_offset_0_alias:
	.zero		0


//--------------------- .nv.global                --------------------------
	.section	.nv.global,"aw",@nobits
.nv.global:
	.type		_ZN40_INTERNAL_dd831c4f_4_k_cu_aa5e32db_324374cute1_E,@object
	.size		_ZN40_INTERNAL_dd831c4f_4_k_cu_aa5e32db_324374cute1_E,(_ZN40_INTERNAL_dd831c4f_4_k_cu_aa5e32db_324374cuda3std3__45__cpo6cbeginE - _ZN40_INTERNAL_dd831c4f_4_k_cu_aa5e32db_324374cute1_E)
_ZN40_INTERNAL_dd831c4f_4_k_cu_aa5e32db_324374cute1_E:
	.zero		1
	.type		_ZN40_INTERNAL_dd831c4f_4_k_cu_aa5e32db_324374cuda3std3__45__cpo6cbeginE,@object
	.size		_ZN40_INTERNAL_dd831c4f_4_k_cu_aa5e32db_324374cuda3std3__45__cpo6cbeginE,(_ZN40_INTERNAL_dd831c4f_4_k_cu_aa5e32db_324374cuda3std3__48in_placeE - _ZN40_INTERNAL_dd831c4f_4_k_cu_aa5e32db_324374cuda3std3__45__cpo6cbeginE)
_ZN40_INTERNAL_dd831c4f_4_k_cu_aa5e32db_324374cuda3std3__45__cpo6cbeginE:
	.zero		1
	.type		_ZN40_INTERNAL_dd831c4f_4_k_cu_aa5e32db_324374cuda3std3__48in_placeE,@object
	.size		_ZN40_INTERNAL_dd831c4f_4_k_cu_aa5e32db_324374cuda3std3__48in_placeE,(_ZN40_INTERNAL_dd831c4f_4_k_cu_aa5e32db_324374cuda3std6ranges3__45__cpo9iter_moveE - _ZN40_INTERNAL_dd831c4f_4_k_cu_aa5e32db_324374cuda3std3__48in_placeE)
_ZN40_INTERNAL_dd831c4f_4_k_cu_aa5e32db_324374cuda3std3__48in_placeE:
	.zero		1
	.type		_ZN40_INTERNAL_dd831c4f_4_k_cu_aa5e32db_324374cuda3std6ranges3__45__cpo9iter_moveE,@object
	.size		_ZN40_INTERNAL_dd831c4f_4_k_cu_aa5e32db_324374cuda3std6ranges3__45__cpo9iter_moveE,(_ZN40_INTERNAL_dd831c4f_4_k_cu_aa5e32db_324374cuda3std3__45__cpo5beginE - _ZN40_INTERNAL_dd831c4f_4_k_cu_aa5e32db_324374cuda3std6ranges3__45__cpo9iter_moveE)
_ZN40_INTERNAL_dd831c4f_4_k_cu_aa5e32db_324374cuda3std6ranges3__45__cpo9iter_moveE:
	.zero		1
	.type		_ZN40_INTERNAL_dd831c4f_4_k_cu_aa5e32db_324374cuda3std3__45__cpo5beginE,@object
	.size		_ZN40_INTERNAL_dd831c4f_4_k_cu_aa5e32db_324374cuda3std3__45__cpo5beginE,(_ZN40_INTERNAL_dd831c4f_4_k_cu_aa5e32db_324374cuda3std3__442_GLOBAL__N__dd831c4f_4_k_cu_aa5e32db_324376ignoreE - _ZN40_INTERNAL_dd831c4f_4_k_cu_aa5e32db_324374cuda3std3__45__cpo5beginE)
_ZN40_INTERNAL_dd831c4f_4_k_cu_aa5e32db_324374cuda3std3__45__cpo5beginE:
	.zero		1
	.type		_ZN40_INTERNAL_dd831c4f_4_k_cu_aa5e32db_324374cuda3std3__442_GLOBAL__N__dd831c4f_4_k_cu_aa5e32db_324376ignoreE,@object
	.size		_ZN40_INTERNAL_dd831c4f_4_k_cu_aa5e32db_324374cuda3std3__442_GLOBAL__N__dd831c4f_4_k_cu_aa5e32db_324376ignoreE,(_ZN40_INTERNAL_dd831c4f_4_k_cu_aa5e32db_324374cute7productE - _ZN40_INTERNAL_dd831c4f_4_k_cu_aa5e32db_324374cuda3std3__442_GLOBAL__N__dd831c4f_4_k_cu_aa5e32db_324376ignoreE)
_ZN40_INTERNAL_dd831c4f_4_k_cu_aa5e32db_324374cuda3std3__442_GLOBAL__N__dd831c4f_4_k_cu_aa5e32db_324376ignoreE:
	.zero		1
	.type		_ZN40_INTERNAL_dd831c4f_4_k_cu_aa5e32db_324374cute7productE,@object
	.size		_ZN40_INTERNAL_dd831c4f_4_k_cu_aa5e32db_324374cute7productE,(_ZN40_INTERNAL_dd831c4f_4_k_cu_aa5e32db_324374cuda3std3__45__cpo3endE - _ZN40_INTERNAL_dd831c4f_4_k_cu_aa5e32db_324374cute7productE)
_ZN40_INTERNAL_dd831c4f_4_k_cu_aa5e32db_324374cute7productE:
	.zero		1
	.type		_ZN40_INTERNAL_dd831c4f_4_k_cu_aa5e32db_324374cuda3std3__45__cpo3endE,@object
	.size		_ZN40_INTERNAL_dd831c4f_4_k_cu_aa5e32db_324374cuda3std3__45__cpo3endE,(_ZN40_INTERNAL_dd831c4f_4_k_cu_aa5e32db_324374cuda3std3__419piecewise_constructE - _ZN40_INTERNAL_dd831c4f_4_k_cu_aa5e32db_324374cuda3std3__45__cpo3endE)
_ZN40_INTERNAL_dd831c4f_4_k_cu_aa5e32db_324374cuda3std3__45__cpo3endE:
	.zero		1
	.type		_ZN40_INTERNAL_dd831c4f_4_k_cu_aa5e32db_324374cuda3std3__419piecewise_constructE,@object
	.size		_ZN40_INTERNAL_dd831c4f_4_k_cu_aa5e32db_324374cuda3std3__419piecewise_constructE,(_ZN40_INTERNAL_dd831c4f_4_k_cu_aa5e32db_324374cuda3std3__45__cpo4cendE - _ZN40_INTERNAL_dd831c4f_4_k_cu_aa5e32db_324374cuda3std3__419piecewise_constructE)
_ZN40_INTERNAL_dd831c4f_4_k_cu_aa5e32db_324374cuda3std3__419piecewise_constructE:
	.zero		1
	.type		_ZN40_INTERNAL_dd831c4f_4_k_cu_aa5e32db_324374cuda3std3__45__cpo4cendE,@object
	.size		_ZN40_INTERNAL_dd831c4f_4_k_cu_aa5e32db_324374cuda3std3__45__cpo4cendE,(_ZN40_INTERNAL_dd831c4f_4_k_cu_aa5e32db_324374cuda3std6ranges3__45__cpo4swapE - _ZN40_INTERNAL_dd831c4f_4_k_cu_aa5e32db_324374cuda3std3__45__cpo4cendE)
_ZN40_INTERNAL_dd831c4f_4_k_cu_aa5e32db_324374cuda3std3__45__cpo4cendE:
	.zero		1
	.type		_ZN40_INTERNAL_dd831c4f_4_k_cu_aa5e32db_324374cuda3std6ranges3__45__cpo4swapE,@object
	.size		_ZN40_INTERNAL_dd831c4f_4_k_cu_aa5e32db_324374cuda3std6ranges3__45__cpo4swapE,(.L_8 - _ZN40_INTERNAL_dd831c4f_4_k_cu_aa5e32db_324374cuda3std6ranges3__45__cpo4swapE)
_ZN40_INTERNAL_dd831c4f_4_k_cu_aa5e32db_324374cuda3std6ranges3__45__cpo4swapE:
	.zero		1
.L_8:


//--------------------- .nv.constant0._ZN7cutlass13device_kernelINS_4gemm6kernel13GemmUniversalIN4cute5tupleIJiiiiEEENS1_10collective13CollectiveMmaINS1_34MainloopSm90TmaGmmaWarpSpecializedILi11ENS5_IJNS4_1CILi8EEENSA_ILi1EEESC_EEENS1_35KernelTmaWarpSpecializedCooperativeEEENS5_IJNSA_ILi256EEENSA_ILi64EEENSA_ILi32EEEEEENS_6half_tENS5_IJlSC_lEEESK_SL_NS4_8TiledMMAINS4_8MMA_AtomIJNS4_4SM904GMMA25MMA_64x64x16_F32F16F16_SSILNSP_5MajorE0ELSR_0ELNSP_7ScaleInE1ELSS_1EEEEEENS4_6LayoutINS5_IJNSA_ILi2EEESC_SC_EEENS5_IJSC_NSA_ILi0EEESY_EEEEENS5_IJNS4_10UnderscoreES11_S11_EEEEENS4_13SM90_TMA_LOADENS4_14ComposedLayoutINS4_7SwizzleILi2ELi4ELi3EEENS4_18smem_ptr_flag_bitsILi16EEENSV_INS5_IJSB_SI_EEENS5_IJSI_SC_EEEEEEEvNS4_8identityENS4_23SM90_TMA_LOAD_MULTICASTES1D_vS1E_EENS_8epilogue10collective6detail29Sm90TmaWarpSpecializedAdapterINS1I_15DefaultEpilogueISK_SL_SL_NS1H_6thread17LinearCombinationISK_Li1EffLNS1M_9ScaleType4KindE0ELNS_15FloatRoundStyleE2ESK_EENS1_15EpilogueDefaultEEEEEvvEEEEvNT_6ParamsE --------------------------
	.section	.nv.constant0._ZN7cutlass13device_kernelINS_4gemm6kernel13GemmUniversalIN4cute5tupleIJiiiiEEENS1_10collective13CollectiveMmaINS1_34MainloopSm90TmaGmmaWarpSpecializedILi11ENS5_IJNS4_1CILi8EEENSA_ILi1EEESC_EEENS1_35KernelTmaWarpSpecializedCooperativeEEENS5_IJNSA_ILi256EEENSA_ILi64EEENSA_ILi32EEEEEENS_6half_tENS5_IJlSC_lEEESK_SL_NS4_8TiledMMAINS4_8MMA_AtomIJNS4_4SM904GMMA25MMA_64x64x16_F32F16F16_SSILNSP_5MajorE0ELSR_0ELNSP_7ScaleInE1ELSS_1EEEEEENS4_6LayoutINS5_IJNSA_ILi2EEESC_SC_EEENS5_IJSC_NSA_ILi0EEESY_EEEEENS5_IJNS4_10UnderscoreES11_S11_EEEEENS4_13SM90_TMA_LOADENS4_14ComposedLayoutINS4_7SwizzleILi2ELi4ELi3EEENS4_18smem_ptr_flag_bitsILi16EEENSV_INS5_IJSB_SI_EEENS5_IJSI_SC_EEEEEEEvNS4_8identityENS4_23SM90_TMA_LOAD_MULTICASTES1D_vS1E_EENS_8epilogue10collective6detail29Sm90TmaWarpSpecializedAdapterINS1I_15DefaultEpilogueISK_SL_SL_NS1H_6thread17LinearCombinationISK_Li1EffLNS1M_9ScaleType4KindE0ELNS_15FloatRoundStyleE2ESK_EENS1_15EpilogueDefaultEEEEEvvEEEEvNT_6ParamsE,"a",@progbits
	.sectionflags	@""
	.align	4
.nv.constant0._ZN7cutlass13device_kernelINS_4gemm6kernel13GemmUniversalIN4cute5tupleIJiiiiEEENS1_10collective13CollectiveMmaINS1_34MainloopSm90TmaGmmaWarpSpecializedILi11ENS5_IJNS4_1CILi8EEENSA_ILi1EEESC_EEENS1_35KernelTmaWarpSpecializedCooperativeEEENS5_IJNSA_ILi256EEENSA_ILi64EEENSA_ILi32EEEEEENS_6half_tENS5_IJlSC_lEEESK_SL_NS4_8TiledMMAINS4_8MMA_AtomIJNS4_4SM904GMMA25MMA_64x64x16_F32F16F16_SSILNSP_5MajorE0ELSR_0ELNSP_7ScaleInE1ELSS_1EEEEEENS4_6LayoutINS5_IJNSA_ILi2EEESC_SC_EEENS5_IJSC_NSA_ILi0EEESY_EEEEENS5_IJNS4_10UnderscoreES11_S11_EEEEENS4_13SM90_TMA_LOADENS4_14ComposedLayoutINS4_7SwizzleILi2ELi4ELi3EEENS4_18smem_ptr_flag_bitsILi16EEENSV_INS5_IJSB_SI_EEENS5_IJSI_SC_EEEEEEEvNS4_8identityENS4_23SM90_TMA_LOAD_MULTICASTES1D_vS1E_EENS_8epilogue10collective6detail29Sm90TmaWarpSpecializedAdapterINS1I_15DefaultEpilogueISK_SL_SL_NS1H_6thread17LinearCombinationISK_Li1EffLNS1M_9ScaleType4KindE0ELNS_15FloatRoundStyleE2ESK_EENS1_15EpilogueDefaultEEEEEvvEEEEvNT_6ParamsE:
	.zero		1664


//--------------------- SYMBOLS --------------------------

	.type		.nv.reservedSmem.offset0,@object
	.size		.nv.reservedSmem.offset0,0x4
	.type		__assertfail,@function
